// auto-generated by cutlass_sweep.gemm — config: {"arch": "sm_90", "cluster_m": 8, "cluster_n": 1, "dtype": "fp16", "dtype_b": "fp16", "layout": "tt", "stages": 6, "tile_k": 64, "tile_m": 128, "tile_n": 128}
#include "cutlass/cutlass.h"
#include "cutlass/gemm/collective/collective_builder.hpp"
#include "cutlass/gemm/device/gemm_universal_adapter.h"
#include "cutlass/gemm/kernel/gemm_universal.hpp"
#include "cutlass/epilogue/collective/collective_builder.hpp"

using ElemA = cutlass::half_t;
using ElemB = cutlass::half_t;
using ElemCD = cutlass::half_t;
using Acc  = float;
using TileShape    = cute::Shape<cute::_128, cute::_128, cute::_64>;
using ClusterShape = cute::Shape<cute::_8, cute::_1, cute::_1>;

using CollectiveEpilogue = typename cutlass::epilogue::collective::CollectiveBuilder<
    cutlass::arch::Sm90, cutlass::arch::OpClassTensorOp,
    TileShape, ClusterShape,
    cutlass::epilogue::collective::EpilogueTileAuto,
    Acc, Acc,
    ElemCD, cutlass::layout::RowMajor, 128 / cutlass::sizeof_bits<ElemCD>::value,
    ElemCD, cutlass::layout::RowMajor, 128 / cutlass::sizeof_bits<ElemCD>::value,
    cutlass::epilogue::collective::EpilogueScheduleAuto
  >::CollectiveOp;

using CollectiveMainloop = typename cutlass::gemm::collective::CollectiveBuilder<
    cutlass::arch::Sm90, cutlass::arch::OpClassTensorOp,
    ElemA, cutlass::layout::ColumnMajor, 128 / cutlass::sizeof_bits<ElemA>::value,
    ElemB, cutlass::layout::ColumnMajor, 128 / cutlass::sizeof_bits<ElemB>::value,
    Acc,
    TileShape, ClusterShape,
    cutlass::gemm::collective::StageCount<6>,
    cutlass::gemm::collective::KernelScheduleAuto
  >::CollectiveOp;

using GemmKernel = cutlass::gemm::kernel::GemmUniversal<
    cute::Shape<int,int,int,int>,
    CollectiveMainloop,
    CollectiveEpilogue
>;
using Gemm = cutlass::gemm::device::GemmUniversalAdapter<GemmKernel>;

// Force the device kernel symbol into the cubin without needing a host main.
auto* _anchor = &cutlass::device_kernel<GemmKernel>;


// ===== COMPILED SASS (sm_90a) =====

	.target	sm_90a

	.elftype	@"ET_EXEC"


//--------------------- .note.nv.tkinfo           --------------------------
	.section	.note.nv.tkinfo,"",@"SHT_NOTE"
	.sectionflags	@"SHF_NOTE_NV_TKINFO"
	.tkinfo
        /*0018*/ 	.word	0x00000002
        /*0030*/ 	.string	""
        /*0030*/ 	.string	"ptxas"
        /*0030*/ 	.string	"Cuda compilation tools, release 13.0, V13.0.88"
        /*0030*/ 	.string	"Build cuda_13.0.r13.0/compiler.36424714_0"
        /*0030*/ 	.string	"-arch sm_90a -m 64 "



//--------------------- .note.nv.cuinfo           --------------------------
	.section	.note.nv.cuinfo,"",@"SHT_NOTE"
	.sectionflags	@"SHF_NOTE_NV_CUINFO"
        /*0018*/ 	.short	0x0002
        /*001a*/ 	.short	0x005a
        /*001c*/ 	.short	0x0082
	.zero		2


//--------------------- .nv.info                  --------------------------
	.section	.nv.info,"",@"SHT_CUDA_INFO"
	.align	4


	//----- nvinfo : EIATTR_REGCOUNT
	.align		4
        /*0000*/ 	.byte	0x04, 0x2f
        /*0002*/ 	.short	(.L_15 - .L_14)
	.align		4
.L_14:
        /*0004*/ 	.word	index@(_ZN7cutlass13device_kernelINS_4gemm6kernel13GemmUniversalIN4cute5tupleIJiiiiEEENS1_10collective13CollectiveMmaINS1_34MainloopSm90TmaGmmaWarpSpecializedILi6ENS5_IJNS4_1CILi8EEENSA_ILi1EEESC_EEENS1_35KernelTmaWarpSpecializedCooperativeEEENS5_IJNSA_ILi128EEESG_NSA_ILi64EEEEEENS_6half_tENS5_IJSC_llEEESJ_NS5_IJlSC_lEEENS4_8TiledMMAINS4_8MMA_AtomIJNS4_4SM904GMMA26MMA_64x128x16_F32F16F16_SSILNSP_5MajorE1ELSR_0ELNSP_7ScaleInE1ELSS_1EEEEEENS4_6LayoutINS5_IJNSA_ILi2EEESC_SC_EEENS5_IJSC_NSA_ILi0EEESY_EEEEENS5_IJNS4_10UnderscoreES11_S11_EEEEENS4_13SM90_TMA_LOADENS4_14ComposedLayoutINS4_7SwizzleILi3ELi4ELi3EEENS4_18smem_ptr_flag_bitsILi16EEENSV_INS5_IJSH_SB_EEENS5_IJSC_SH_EEEEEEEvNS4_8identityENS4_23SM90_TMA_LOAD_MULTICASTENS15_IS17_S19_NSV_INS5_IJSB_SH_EEENS5_IJSH_SC_EEEEEEEvS1E_EENS_8epilogue10collective6detail29Sm90TmaWarpSpecializedAdapterINS1M_15DefaultEpilogueISJ_SL_SL_NS1L_6thread17LinearCombinationISJ_Li1EffLNS1Q_9ScaleType4KindE0ELNS_15FloatRoundStyleE2ESJ_EENS1_15EpilogueDefaultEEEEEvvEEEEvNT_6ParamsE)
        /*0008*/ 	.word	0x000000a8


	//----- nvinfo : EIATTR_FRAME_SIZE
	.align		4
.L_15:
        /*000c*/ 	.byte	0x04, 0x11
        /*000e*/ 	.short	(.L_17 - .L_16)
	.align		4
.L_16:
        /*0010*/ 	.word	index@(_ZN7cutlass13device_kernelINS_4gemm6kernel13GemmUniversalIN4cute5tupleIJiiiiEEENS1_10collective13CollectiveMmaINS1_34MainloopSm90TmaGmmaWarpSpecializedILi6ENS5_IJNS4_1CILi8EEENSA_ILi1EEESC_EEENS1_35KernelTmaWarpSpecializedCooperativeEEENS5_IJNSA_ILi128EEESG_NSA_ILi64EEEEEENS_6half_tENS5_IJSC_llEEESJ_NS5_IJlSC_lEEENS4_8TiledMMAINS4_8MMA_AtomIJNS4_4SM904GMMA26MMA_64x128x16_F32F16F16_SSILNSP_5MajorE1ELSR_0ELNSP_7ScaleInE1ELSS_1EEEEEENS4_6LayoutINS5_IJNSA_ILi2EEESC_SC_EEENS5_IJSC_NSA_ILi0EEESY_EEEEENS5_IJNS4_10UnderscoreES11_S11_EEEEENS4_13SM90_TMA_LOADENS4_14ComposedLayoutINS4_7SwizzleILi3ELi4ELi3EEENS4_18smem_ptr_flag_bitsILi16EEENSV_INS5_IJSH_SB_EEENS5_IJSC_SH_EEEEEEEvNS4_8identityENS4_23SM90_TMA_LOAD_MULTICASTENS15_IS17_S19_NSV_INS5_IJSB_SH_EEENS5_IJSH_SC_EEEEEEEvS1E_EENS_8epilogue10collective6detail29Sm90TmaWarpSpecializedAdapterINS1M_15DefaultEpilogueISJ_SL_SL_NS1L_6thread17LinearCombinationISJ_Li1EffLNS1Q_9ScaleType4KindE0ELNS_15FloatRoundStyleE2ESJ_EENS1_15EpilogueDefaultEEEEEvvEEEEvNT_6ParamsE)
        /*0014*/ 	.word	0x00000000


	//----- nvinfo : EIATTR_MIN_STACK_SIZE
	.align		4
.L_17:
        /*0018*/ 	.byte	0x04, 0x12
        /*001a*/ 	.short	(.L_19 - .L_18)
	.align		4
.L_18:
        /*001c*/ 	.word	index@(_ZN7cutlass13device_kernelINS_4gemm6kernel13GemmUniversalIN4cute5tupleIJiiiiEEENS1_10collective13CollectiveMmaINS1_34MainloopSm90TmaGmmaWarpSpecializedILi6ENS5_IJNS4_1CILi8EEENSA_ILi1EEESC_EEENS1_35KernelTmaWarpSpecializedCooperativeEEENS5_IJNSA_ILi128EEESG_NSA_ILi64EEEEEENS_6half_tENS5_IJSC_llEEESJ_NS5_IJlSC_lEEENS4_8TiledMMAINS4_8MMA_AtomIJNS4_4SM904GMMA26MMA_64x128x16_F32F16F16_SSILNSP_5MajorE1ELSR_0ELNSP_7ScaleInE1ELSS_1EEEEEENS4_6LayoutINS5_IJNSA_ILi2EEESC_SC_EEENS5_IJSC_NSA_ILi0EEESY_EEEEENS5_IJNS4_10UnderscoreES11_S11_EEEEENS4_13SM90_TMA_LOADENS4_14ComposedLayoutINS4_7SwizzleILi3ELi4ELi3EEENS4_18smem_ptr_flag_bitsILi16EEENSV_INS5_IJSH_SB_EEENS5_IJSC_SH_EEEEEEEvNS4_8identityENS4_23SM90_TMA_LOAD_MULTICASTENS15_IS17_S19_NSV_INS5_IJSB_SH_EEENS5_IJSH_SC_EEEEEEEvS1E_EENS_8epilogue10collective6detail29Sm90TmaWarpSpecializedAdapterINS1M_15DefaultEpilogueISJ_SL_SL_NS1L_6thread17LinearCombinationISJ_Li1EffLNS1Q_9ScaleType4KindE0ELNS_15FloatRoundStyleE2ESJ_EENS1_15EpilogueDefaultEEEEEvvEEEEvNT_6ParamsE)
        /*0020*/ 	.word	0x00000000
.L_19:


//--------------------- .nv.compat                --------------------------
	.section	.nv.compat,"",@"SHT_CUDA_COMPAT_INFO"
	.align	4
        /*0000*/ 	.byte	0x02, 0x09, 0x01, 0x00, 0x02, 0x02, 0x04, 0x00, 0x02, 0x05, 0x05, 0x00, 0x03, 0x07, 0x01, 0x01
        /*0010*/ 	.byte	0x02, 0x03, 0x01, 0x00, 0x02, 0x06, 0x01, 0x00, 0x04, 0x0b, 0x08, 0x00, 0x00, 0x00, 0x00, 0x00
        /*0020*/ 	.byte	0x00, 0x00, 0x00, 0x00


//--------------------- .nv.info._ZN7cutlass13device_kernelINS_4gemm6kernel13GemmUniversalIN4cute5tupleIJiiiiEEENS1_10collective13CollectiveMmaINS1_34MainloopSm90TmaGmmaWarpSpecializedILi6ENS5_IJNS4_1CILi8EEENSA_ILi1EEESC_EEENS1_35KernelTmaWarpSpecializedCooperativeEEENS5_IJNSA_ILi128EEESG_NSA_ILi64EEEEEENS_6half_tENS5_IJSC_llEEESJ_NS5_IJlSC_lEEENS4_8TiledMMAINS4_8MMA_AtomIJNS4_4SM904GMMA26MMA_64x128x16_F32F16F16_SSILNSP_5MajorE1ELSR_0ELNSP_7ScaleInE1ELSS_1EEEEEENS4_6LayoutINS5_IJNSA_ILi2EEESC_SC_EEENS5_IJSC_NSA_ILi0EEESY_EEEEENS5_IJNS4_10UnderscoreES11_S11_EEEEENS4_13SM90_TMA_LOADENS4_14ComposedLayoutINS4_7SwizzleILi3ELi4ELi3EEENS4_18smem_ptr_flag_bitsILi16EEENSV_INS5_IJSH_SB_EEENS5_IJSC_SH_EEEEEEEvNS4_8identityENS4_23SM90_TMA_LOAD_MULTICASTENS15_IS17_S19_NSV_INS5_IJSB_SH_EEENS5_IJSH_SC_EEEEEEEvS1E_EENS_8epilogue10collective6detail29Sm90TmaWarpSpecializedAdapterINS1M_15DefaultEpilogueISJ_SL_SL_NS1L_6thread17LinearCombinationISJ_Li1EffLNS1Q_9ScaleType4KindE0ELNS_15FloatRoundStyleE2ESJ_EENS1_15EpilogueDefaultEEEEEvvEEEEvNT_6ParamsE --------------------------
	.section	.nv.info._ZN7cutlass13device_kernelINS_4gemm6kernel13GemmUniversalIN4cute5tupleIJiiiiEEENS1_10collective13CollectiveMmaINS1_34MainloopSm90TmaGmmaWarpSpecializedILi6ENS5_IJNS4_1CILi8EEENSA_ILi1EEESC_EEENS1_35KernelTmaWarpSpecializedCooperativeEEENS5_IJNSA_ILi128EEESG_NSA_ILi64EEEEEENS_6half_tENS5_IJSC_llEEESJ_NS5_IJlSC_lEEENS4_8TiledMMAINS4_8MMA_AtomIJNS4_4SM904GMMA26MMA_64x128x16_F32F16F16_SSILNSP_5MajorE1ELSR_0ELNSP_7ScaleInE1ELSS_1EEEEEENS4_6LayoutINS5_IJNSA_ILi2EEESC_SC_EEENS5_IJSC_NSA_ILi0EEESY_EEEEENS5_IJNS4_10UnderscoreES11_S11_EEEEENS4_13SM90_TMA_LOADENS4_14ComposedLayoutINS4_7SwizzleILi3ELi4ELi3EEENS4_18smem_ptr_flag_bitsILi16EEENSV_INS5_IJSH_SB_EEENS5_IJSC_SH_EEEEEEEvNS4_8identityENS4_23SM90_TMA_LOAD_MULTICASTENS15_IS17_S19_NSV_INS5_IJSB_SH_EEENS5_IJSH_SC_EEEEEEEvS1E_EENS_8epilogue10collective6detail29Sm90TmaWarpSpecializedAdapterINS1M_15DefaultEpilogueISJ_SL_SL_NS1L_6thread17LinearCombinationISJ_Li1EffLNS1Q_9ScaleType4KindE0ELNS_15FloatRoundStyleE2ESJ_EENS1_15EpilogueDefaultEEEEEvvEEEEvNT_6ParamsE,"",@"SHT_CUDA_INFO"
	.sectionflags	@""
	.align	4


	//----- nvinfo : EIATTR_CUDA_API_VERSION
	.align		4
        /*0000*/ 	.byte	0x04, 0x37
        /*0002*/ 	.short	(.L_21 - .L_20)
.L_20:
        /*0004*/ 	.word	0x00000082


	//----- nvinfo : EIATTR_KPARAM_INFO
	.align		4
.L_21:
        /*0008*/ 	.byte	0x04, 0x17
        /*000a*/ 	.short	(.L_23 - .L_22)
.L_22:
        /*000c*/ 	.word	0x00000000
        /*0010*/ 	.short	0x0000
        /*0012*/ 	.short	0x0070
        /*0014*/ 	.byte	0x00, 0xf0, 0x01, 0x10


	//----- nvinfo : EIATTR_SPARSE_MMA_MASK
	.align		4
.L_23:
        /*0018*/ 	.byte	0x03, 0x50
        /*001a*/ 	.short	0x0000


	//----- nvinfo : EIATTR_MAXREG_COUNT
	.align		4
        /*001c*/ 	.byte	0x03, 0x1b
        /*001e*/ 	.short	0x00a8


	//----- nvinfo : EIATTR_NUM_BARRIERS
	.align		4
        /*0020*/ 	.byte	0x02, 0x4c
        /*0022*/ 	.byte	0x01
	.zero		1


	//----- nvinfo : EIATTR_EXTERNS
	.align		4
        /*0024*/ 	.byte	0x04, 0x0f
        /*0026*/ 	.short	(.L_25 - .L_24)


	//   ....[0]....
	.align		4
.L_24:
        /*0028*/ 	.word	index@(__assertfail)


	//----- nvinfo : EIATTR_MERCURY_ISA_VERSION
	.align		4
.L_25:
        /*002c*/ 	.byte	0x03, 0x5f
        /*002e*/ 	.short	0x0101


	//----- nvinfo : EIATTR_INT_WARP_WIDE_INSTR_OFFSETS
	.align		4
        /*0030*/ 	.byte	0x04, 0x31
        /*0032*/ 	.short	(.L_27 - .L_26)


	//   ....[0]....
.L_26:
        /*0034*/ 	.word	0x00000500


	//   ....[1]....
        /*0038*/ 	.word	0x00000530


	//   ....[2]....
        /*003c*/ 	.word	0x000006e0


	//   ....[3]....
        /*0040*/ 	.word	0x00001f30


	//----- nvinfo : EIATTR_COOP_GROUP_MASK_REGIDS
	.align		4
.L_27:
        /*0044*/ 	.byte	0x04, 0x29
        /*0046*/ 	.short	(.L_29 - .L_28)


	//   ....[0]....
.L_28:
        /*0048*/ 	.word	0xffffffff


	//   ....[1]....
        /*004c*/ 	.word	0xffffffff


	//   ....[2]....
        /*0050*/ 	.word	0xffffffff


	//   ....[3]....
        /*0054*/ 	.word	0xffffffff


	//   ....[4]....
        /*0058*/ 	.word	0xffffffff


	//   ....[5]....
        /*005c*/ 	.word	0xffffffff


	//----- nvinfo : EIATTR_COOP_GROUP_INSTR_OFFSETS
	.align		4
.L_29:
        /*0060*/ 	.byte	0x04, 0x28
        /*0062*/ 	.short	(.L_31 - .L_30)


	//   ....[0]....
.L_30:
        /*0064*/ 	.word	0x00000060


	//   ....[1]....
        /*0068*/ 	.word	0x00000070


	//   ....[2]....
        /*006c*/ 	.word	0x00000130


	//   ....[3]....
        /*0070*/ 	.word	0x00000340


	//   ....[4]....
        /*0074*/ 	.word	0x00000840


	//   ....[5]....
        /*0078*/ 	.word	0x000014c0


	//----- nvinfo : EIATTR_REG_RECONFIG
	.align		4
.L_31:
        /*007c*/ 	.byte	0x01, 0x54
	.zero		2


	//----- nvinfo : EIATTR_SYSCALL_OFFSETS
	.align		4
        /*0080*/ 	.byte	0x04, 0x46
        /*0082*/ 	.short	(.L_33 - .L_32)


	//   ....[0]....
.L_32:
        /*0084*/ 	.word	0x000016a0


	//----- nvinfo : EIATTR_MBARRIER_INSTR_OFFSETS
	.align		4
.L_33:
        /*0088*/ 	.byte	0x04, 0x39
        /*008a*/ 	.short	(.L_35 - .L_34)


	//   ....[0]....
.L_34:
        /*008c*/ 	.word	0x00000260
        /*0090*/ 	.word	0x000000ff
        /*0094*/ 	.word	0x00000000
        /*0098*/ 	.short	0x0100
        /*009a*/ 	.byte	0x08
	.zero		1


	//   ....[1]....
        /*009c*/ 	.word	0x00000270
        /*00a0*/ 	.word	0x000000ff
        /*00a4*/ 	.word	0x00000030
        /*00a8*/ 	.short	0x0100
        /*00aa*/ 	.byte	0x08
	.zero		1


	//   ....[2]....
        /*00ac*/ 	.word	0x00000280
        /*00b0*/ 	.word	0x000000ff
        /*00b4*/ 	.word	0x00000008
        /*00b8*/ 	.short	0x0100
        /*00ba*/ 	.byte	0x08
	.zero		1


	//   ....[3]....
        /*00bc*/ 	.word	0x00000290
        /*00c0*/ 	.word	0x000000ff
        /*00c4*/ 	.word	0x00000038
        /*00c8*/ 	.short	0x0100
        /*00ca*/ 	.byte	0x08
	.zero		1


	//   ....[4]....
        /*00cc*/ 	.word	0x000002a0
        /*00d0*/ 	.word	0x000000ff
        /*00d4*/ 	.word	0x00000010
        /*00d8*/ 	.short	0x0100
        /*00da*/ 	.byte	0x08
	.zero		1


	//   ....[5]....
        /*00dc*/ 	.word	0x000002b0
        /*00e0*/ 	.word	0x000000ff
        /*00e4*/ 	.word	0x00000040
        /*00e8*/ 	.short	0x0100
        /*00ea*/ 	.byte	0x08
	.zero		1


	//   ....[6]....
        /*00ec*/ 	.word	0x000002c0
        /*00f0*/ 	.word	0x000000ff
        /*00f4*/ 	.word	0x00000018
        /*00f8*/ 	.short	0x0100
        /*00fa*/ 	.byte	0x08
	.zero		1


	//   ....[7]....
        /*00fc*/ 	.word	0x000002d0
        /*0100*/ 	.word	0x000000ff
        /*0104*/ 	.word	0x00000048
        /*0108*/ 	.short	0x0100
        /*010a*/ 	.byte	0x08
	.zero		1


	//   ....[8]....
        /*010c*/ 	.word	0x000002e0
        /*0110*/ 	.word	0x000000ff
        /*0114*/ 	.word	0x00000020
        /*0118*/ 	.short	0x0100
        /*011a*/ 	.byte	0x08
	.zero		1


	//   ....[9]....
        /*011c*/ 	.word	0x000002f0
        /*0120*/ 	.word	0x000000ff
        /*0124*/ 	.word	0x00000050
        /*0128*/ 	.short	0x0100
        /*012a*/ 	.byte	0x08
	.zero		1


	//   ....[10]....
        /*012c*/ 	.word	0x00000300
        /*0130*/ 	.word	0x000000ff
        /*0134*/ 	.word	0x00000028
        /*0138*/ 	.short	0x0100
        /*013a*/ 	.byte	0x08
	.zero		1


	//   ....[11]....
        /*013c*/ 	.word	0x00000310
        /*0140*/ 	.word	0x000000ff
        /*0144*/ 	.word	0x00000058
        /*0148*/ 	.short	0x0100
        /*014a*/ 	.byte	0x08
	.zero		1


	//   ....[12]....
        /*014c*/ 	.word	0x00000770
        /*0150*/ 	.word	0x000000ff
        /*0154*/ 	.word	0x00000070
        /*0158*/ 	.short	0x0100
        /*015a*/ 	.byte	0x06
	.zero		1


	//   ....[13]....
        /*015c*/ 	.word	0x000007f0
        /*0160*/ 	.word	0x000000ff
        /*0164*/ 	.word	0x00000078
        /*0168*/ 	.short	0x0100
        /*016a*/ 	.byte	0x06
	.zero		1


	//   ....[14]....
        /*016c*/ 	.word	0x00001760
        /*0170*/ 	.word	0x00000003
        /*0174*/ 	.word	0x00000000
        /*0178*/ 	.short	0x010a
        /*017a*/ 	.byte	0x3f
	.zero		1


	//   ....[15]....
        /*017c*/ 	.word	0x000017c0
        /*0180*/ 	.word	0x00000003
        /*0184*/ 	.word	0x00000000
        /*0188*/ 	.short	0x010a
        /*018a*/ 	.byte	0x3f
	.zero		1


	//   ....[16]....
        /*018c*/ 	.word	0x00001b40
        /*0190*/ 	.word	0x00000005
        /*0194*/ 	.word	0x00000000
        /*0198*/ 	.short	0x010a
        /*019a*/ 	.byte	0x3f
	.zero		1


	//   ....[17]....
        /*019c*/ 	.word	0x00001b80
        /*01a0*/ 	.word	0x00000005
        /*01a4*/ 	.word	0x00000000
        /*01a8*/ 	.short	0x010a
        /*01aa*/ 	.byte	0x3f
	.zero		1


	//   ....[18]....
        /*01ac*/ 	.word	0x00001de0
        /*01b0*/ 	.word	0x00000004
        /*01b4*/ 	.word	0x00000000
        /*01b8*/ 	.short	0x0101
        /*01ba*/ 	.byte	0x3f
	.zero		1


	//   ....[19]....
        /*01bc*/ 	.word	0x00001fd0
        /*01c0*/ 	.word	0x00000000
        /*01c4*/ 	.word	0x00000000
        /*01c8*/ 	.short	0x0101
        /*01ca*/ 	.byte	0x3f
	.zero		1


	//   ....[20]....
        /*01cc*/ 	.word	0x00007120
        /*01d0*/ 	.word	0x00000017
        /*01d4*/ 	.word	0x00000030
        /*01d8*/ 	.short	0x010a
        /*01da*/ 	.byte	0x3f
	.zero		1


	//   ....[21]....
        /*01dc*/ 	.word	0x00007500
        /*01e0*/ 	.word	0x00000006
        /*01e4*/ 	.word	0x00000078
        /*01e8*/ 	.short	0x0101
        /*01ea*/ 	.byte	0x3f
	.zero		1


	//   ....[22]....
        /*01ec*/ 	.word	0x00007c50
        /*01f0*/ 	.word	0x00000007
        /*01f4*/ 	.word	0x00000000
        /*01f8*/ 	.short	0x010a
        /*01fa*/ 	.byte	0x3f
	.zero		1


	//   ....[23]....
        /*01fc*/ 	.word	0x00007cd0
        /*0200*/ 	.word	0x00000006
        /*0204*/ 	.word	0x00000000
        /*0208*/ 	.short	0x010a
        /*020a*/ 	.byte	0x3f
	.zero		1


	//   ....[24]....
        /*020c*/ 	.word	0x00007d60
        /*0210*/ 	.word	0x00000007
        /*0214*/ 	.word	0x00000000
        /*0218*/ 	.short	0x010a
        /*021a*/ 	.byte	0x3f
	.zero		1


	//   ....[25]....
        /*021c*/ 	.word	0x00007df0
        /*0220*/ 	.word	0x00000006
        /*0224*/ 	.word	0x00000000
        /*0228*/ 	.short	0x010a
        /*022a*/ 	.byte	0x3f
	.zero		1


	//   ....[26]....
        /*022c*/ 	.word	0x00007e80
        /*0230*/ 	.word	0x00000007
        /*0234*/ 	.word	0x00000000
        /*0238*/ 	.short	0x010a
        /*023a*/ 	.byte	0x3f
	.zero		1


	//   ....[27]....
        /*023c*/ 	.word	0x00007f10
        /*0240*/ 	.word	0x00000005
        /*0244*/ 	.word	0x00000000
        /*0248*/ 	.short	0x010a
        /*024a*/ 	.byte	0x3f
	.zero		1


	//   ....[28]....
        /*024c*/ 	.word	0x00007f70
        /*0250*/ 	.word	0x00000003
        /*0254*/ 	.word	0x00000000
        /*0258*/ 	.short	0x010a
        /*025a*/ 	.byte	0x3f
	.zero		1


	//   ....[29]....
        /*025c*/ 	.word	0x00007fc0
        /*0260*/ 	.word	0x00000005
        /*0264*/ 	.word	0x00000000
        /*0268*/ 	.short	0x010a
        /*026a*/ 	.byte	0x3f
	.zero		1


	//   ....[30]....
        /*026c*/ 	.word	0x00008090
        /*0270*/ 	.word	0x00000017
        /*0274*/ 	.word	0x00000030
        /*0278*/ 	.short	0x010a
        /*027a*/ 	.byte	0x3f
	.zero		1


	//   ....[31]....
        /*027c*/ 	.word	0x00008160
        /*0280*/ 	.word	0x00000007
        /*0284*/ 	.word	0x00000000
        /*0288*/ 	.short	0x010a
        /*028a*/ 	.byte	0x3f
	.zero		1


	//   ....[32]....
        /*028c*/ 	.word	0x000081b0
        /*0290*/ 	.word	0x00000006
        /*0294*/ 	.word	0x00000000
        /*0298*/ 	.short	0x010a
        /*029a*/ 	.byte	0x3f
	.zero		1


	//   ....[33]....
        /*029c*/ 	.word	0x00008200
        /*02a0*/ 	.word	0x00000007
        /*02a4*/ 	.word	0x00000000
        /*02a8*/ 	.short	0x010a
        /*02aa*/ 	.byte	0x3f
	.zero		1


	//   ....[34]....
        /*02ac*/ 	.word	0x00008250
        /*02b0*/ 	.word	0x00000006
        /*02b4*/ 	.word	0x00000000
        /*02b8*/ 	.short	0x010a
        /*02ba*/ 	.byte	0x3f
	.zero		1


	//   ....[35]....
        /*02bc*/ 	.word	0x000082a0
        /*02c0*/ 	.word	0x00000007
        /*02c4*/ 	.word	0x00000000
        /*02c8*/ 	.short	0x010a
        /*02ca*/ 	.byte	0x3f
	.zero		1


	//----- nvinfo : EIATTR_NUM_MBARRIERS
	.align		4
.L_35:
        /*02cc*/ 	.byte	0x03, 0x38
        /*02ce*/ 	.short	0x000e


	//----- nvinfo : EIATTR_EXIT_INSTR_OFFSETS
	.align		4
        /*02d0*/ 	.byte	0x04, 0x1c
        /*02d2*/ 	.short	(.L_37 - .L_36)


	//   ....[0]....
.L_36:
        /*02d4*/ 	.word	0x00000a10


	//   ....[1]....
        /*02d8*/ 	.word	0x00001220


	//   ....[2]....
        /*02dc*/ 	.word	0x00006880


	//   ....[3]....
        /*02e0*/ 	.word	0x00006de0


	//   ....[4]....
        /*02e4*/ 	.word	0x00007f60


	//----- nvinfo : EIATTR_MAX_THREADS
	.align		4
.L_37:
        /*02e8*/ 	.byte	0x04, 0x05
        /*02ea*/ 	.short	(.L_39 - .L_38)
.L_38:
        /*02ec*/ 	.word	0x00000180
        /*02f0*/ 	.word	0x00000001
        /*02f4*/ 	.word	0x00000001


	//----- nvinfo : EIATTR_CRS_STACK_SIZE
	.align		4
.L_39:
        /*02f8*/ 	.byte	0x04, 0x1e
        /*02fa*/ 	.short	(.L_41 - .L_40)
.L_40:
        /*02fc*/ 	.word	0x00000000


	//----- nvinfo : EIATTR_CBANK_PARAM_SIZE
	.align		4
.L_41:
        /*0300*/ 	.byte	0x03, 0x19
        /*0302*/ 	.short	0x0470


	//----- nvinfo : EIATTR_PARAM_CBANK
	.align		4
        /*0304*/ 	.byte	0x04, 0x0a
        /*0306*/ 	.short	(.L_43 - .L_42)
	.align		4
.L_42:
        /*0308*/ 	.word	index@(.nv.constant0._ZN7cutlass13device_kernelINS_4gemm6kernel13GemmUniversalIN4cute5tupleIJiiiiEEENS1_10collective13CollectiveMmaINS1_34MainloopSm90TmaGmmaWarpSpecializedILi6ENS5_IJNS4_1CILi8EEENSA_ILi1EEESC_EEENS1_35KernelTmaWarpSpecializedCooperativeEEENS5_IJNSA_ILi128EEESG_NSA_ILi64EEEEEENS_6half_tENS5_IJSC_llEEESJ_NS5_IJlSC_lEEENS4_8TiledMMAINS4_8MMA_AtomIJNS4_4SM904GMMA26MMA_64x128x16_F32F16F16_SSILNSP_5MajorE1ELSR_0ELNSP_7ScaleInE1ELSS_1EEEEEENS4_6LayoutINS5_IJNSA_ILi2EEESC_SC_EEENS5_IJSC_NSA_ILi0EEESY_EEEEENS5_IJNS4_10UnderscoreES11_S11_EEEEENS4_13SM90_TMA_LOADENS4_14ComposedLayoutINS4_7SwizzleILi3ELi4ELi3EEENS4_18smem_ptr_flag_bitsILi16EEENSV_INS5_IJSH_SB_EEENS5_IJSC_SH_EEEEEEEvNS4_8identityENS4_23SM90_TMA_LOAD_MULTICASTENS15_IS17_S19_NSV_INS5_IJSB_SH_EEENS5_IJSH_SC_EEEEEEEvS1E_EENS_8epilogue10collective6detail29Sm90TmaWarpSpecializedAdapterINS1M_15DefaultEpilogueISJ_SL_SL_NS1L_6thread17LinearCombinationISJ_Li1EffLNS1Q_9ScaleType4KindE0ELNS_15FloatRoundStyleE2ESJ_EENS1_15EpilogueDefaultEEEEEvvEEEEvNT_6ParamsE)
        /*030c*/ 	.short	0x0210
        /*030e*/ 	.short	0x0470


	//----- nvinfo : EIATTR_SW_WAR
	.align		4
.L_43:
        /*0310*/ 	.byte	0x04, 0x36
        /*0312*/ 	.short	(.L_45 - .L_44)
.L_44:
        /*0314*/ 	.word	0x00000008
.L_45:


//--------------------- .nv.callgraph             --------------------------
	.section	.nv.callgraph,"",@"SHT_CUDA_CALLGRAPH"
	.align	4
	.sectionentsize	8
	.align		4
        /*0000*/ 	.word	0x00000000
	.align		4
        /*0004*/ 	.word	0xffffffff
	.align		4
        /*0008*/ 	.word	index@(_ZN7cutlass13device_kernelINS_4gemm6kernel13GemmUniversalIN4cute5tupleIJiiiiEEENS1_10collective13CollectiveMmaINS1_34MainloopSm90TmaGmmaWarpSpecializedILi6ENS5_IJNS4_1CILi8EEENSA_ILi1EEESC_EEENS1_35KernelTmaWarpSpecializedCooperativeEEENS5_IJNSA_ILi128EEESG_NSA_ILi64EEEEEENS_6half_tENS5_IJSC_llEEESJ_NS5_IJlSC_lEEENS4_8TiledMMAINS4_8MMA_AtomIJNS4_4SM904GMMA26MMA_64x128x16_F32F16F16_SSILNSP_5MajorE1ELSR_0ELNSP_7ScaleInE1ELSS_1EEEEEENS4_6LayoutINS5_IJNSA_ILi2EEESC_SC_EEENS5_IJSC_NSA_ILi0EEESY_EEEEENS5_IJNS4_10UnderscoreES11_S11_EEEEENS4_13SM90_TMA_LOADENS4_14ComposedLayoutINS4_7SwizzleILi3ELi4ELi3EEENS4_18smem_ptr_flag_bitsILi16EEENSV_INS5_IJSH_SB_EEENS5_IJSC_SH_EEEEEEEvNS4_8identityENS4_23SM90_TMA_LOAD_MULTICASTENS15_IS17_S19_NSV_INS5_IJSB_SH_EEENS5_IJSH_SC_EEEEEEEvS1E_EENS_8epilogue10collective6detail29Sm90TmaWarpSpecializedAdapterINS1M_15DefaultEpilogueISJ_SL_SL_NS1L_6thread17LinearCombinationISJ_Li1EffLNS1Q_9ScaleType4KindE0ELNS_15FloatRoundStyleE2ESJ_EENS1_15EpilogueDefaultEEEEEvvEEEEvNT_6ParamsE)
	.align		4
        /*000c*/ 	.word	index@(__assertfail)
	.align		4
        /*0010*/ 	.word	0x00000000
	.align		4
        /*0014*/ 	.word	0xfffffffe
	.align		4
        /*0018*/ 	.word	0x00000000
	.align		4
        /*001c*/ 	.word	0xfffffffd
	.align		4
        /*0020*/ 	.word	0x00000000
	.align		4
        /*0024*/ 	.word	0xfffffffc


//--------------------- .nv.constant4             --------------------------
	.section	.nv.constant4,"a",@progbits
	.align	8
	.align		8
.nv.constant4:
        /*0000*/ 	.dword	__assertfail
	.align		8
        /*0008*/ 	.dword	__unnamed_1
	.align		8
        /*0010*/ 	.dword	_ZN40_INTERNAL_5c9e25fc_4_k_cu_e4a0f8a0_203934cuda3std3__45__cpo5beginE
	.align		8
        /*0018*/ 	.dword	_ZN40_INTERNAL_5c9e25fc_4_k_cu_e4a0f8a0_203934cuda3std3__45__cpo3endE
	.align		8
        /*0020*/ 	.dword	_ZN40_INTERNAL_5c9e25fc_4_k_cu_e4a0f8a0_203934cuda3std3__45__cpo6cbeginE
	.align		8
        /*0028*/ 	.dword	_ZN40_INTERNAL_5c9e25fc_4_k_cu_e4a0f8a0_203934cuda3std3__45__cpo4cendE
	.align		8
        /*0030*/ 	.dword	_ZN40_INTERNAL_5c9e25fc_4_k_cu_e4a0f8a0_203934cuda3std3__442_GLOBAL__N__5c9e25fc_4_k_cu_e4a0f8a0_203936ignoreE
	.align		8
        /*0038*/ 	.dword	_ZN40_INTERNAL_5c9e25fc_4_k_cu_e4a0f8a0_203934cuda3std3__419piecewise_constructE
	.align		8
        /*0040*/ 	.dword	_ZN40_INTERNAL_5c9e25fc_4_k_cu_e4a0f8a0_203934cuda3std3__48in_placeE
	.align		8
        /*0048*/ 	.dword	_ZN40_INTERNAL_5c9e25fc_4_k_cu_e4a0f8a0_203934cuda3std6ranges3__45__cpo4swapE
	.align		8
        /*0050*/ 	.dword	_ZN40_INTERNAL_5c9e25fc_4_k_cu_e4a0f8a0_203934cuda3std6ranges3__45__cpo9iter_moveE
	.align		8
        /*0058*/ 	.dword	_ZN40_INTERNAL_5c9e25fc_4_k_cu_e4a0f8a0_203934cute7productE
	.align		8
        /*0060*/ 	.dword	_ZN40_INTERNAL_5c9e25fc_4_k_cu_e4a0f8a0_203934cute1_E
	.align		8
        /*0068*/ 	.dword	$str$22
	.align		8
        /*0070*/ 	.dword	$str$23


//--------------------- .text._ZN7cutlass13device_kernelINS_4gemm6kernel13GemmUniversalIN4cute5tupleIJiiiiEEENS1_10collective13CollectiveMmaINS1_34MainloopSm90TmaGmmaWarpSpecializedILi6ENS5_IJNS4_1CILi8EEENSA_ILi1EEESC_EEENS1_35KernelTmaWarpSpecializedCooperativeEEENS5_IJNSA_ILi128EEESG_NSA_ILi64EEEEEENS_6half_tENS5_IJSC_llEEESJ_NS5_IJlSC_lEEENS4_8TiledMMAINS4_8MMA_AtomIJNS4_4SM904GMMA26MMA_64x128x16_F32F16F16_SSILNSP_5MajorE1ELSR_0ELNSP_7ScaleInE1ELSS_1EEEEEENS4_6LayoutINS5_IJNSA_ILi2EEESC_SC_EEENS5_IJSC_NSA_ILi0EEESY_EEEEENS5_IJNS4_10UnderscoreES11_S11_EEEEENS4_13SM90_TMA_LOADENS4_14ComposedLayoutINS4_7SwizzleILi3ELi4ELi3EEENS4_18smem_ptr_flag_bitsILi16EEENSV_INS5_IJSH_SB_EEENS5_IJSC_SH_EEEEEEEvNS4_8identityENS4_23SM90_TMA_LOAD_MULTICASTENS15_IS17_S19_NSV_INS5_IJSB_SH_EEENS5_IJSH_SC_EEEEEEEvS1E_EENS_8epilogue10collective6detail29Sm90TmaWarpSpecializedAdapterINS1M_15DefaultEpilogueISJ_SL_SL_NS1L_6thread17LinearCombinationISJ_Li1EffLNS1Q_9ScaleType4KindE0ELNS_15FloatRoundStyleE2ESJ_EENS1_15EpilogueDefaultEEEEEvvEEEEvNT_6ParamsE --------------------------
	.section	.text._ZN7cutlass13device_kernelINS_4gemm6kernel13GemmUniversalIN4cute5tupleIJiiiiEEENS1_10collective13CollectiveMmaINS1_34MainloopSm90TmaGmmaWarpSpecializedILi6ENS5_IJNS4_1CILi8EEENSA_ILi1EEESC_EEENS1_35KernelTmaWarpSpecializedCooperativeEEENS5_IJNSA_ILi128EEESG_NSA_ILi64EEEEEENS_6half_tENS5_IJSC_llEEESJ_NS5_IJlSC_lEEENS4_8TiledMMAINS4_8MMA_AtomIJNS4_4SM904GMMA26MMA_64x128x16_F32F16F16_SSILNSP_5MajorE1ELSR_0ELNSP_7ScaleInE1ELSS_1EEEEEENS4_6LayoutINS5_IJNSA_ILi2EEESC_SC_EEENS5_IJSC_NSA_ILi0EEESY_EEEEENS5_IJNS4_10UnderscoreES11_S11_EEEEENS4_13SM90_TMA_LOADENS4_14ComposedLayoutINS4_7SwizzleILi3ELi4ELi3EEENS4_18smem_ptr_flag_bitsILi16EEENSV_INS5_IJSH_SB_EEENS5_IJSC_SH_EEEEEEEvNS4_8identityENS4_23SM90_TMA_LOAD_MULTICASTENS15_IS17_S19_NSV_INS5_IJSB_SH_EEENS5_IJSH_SC_EEEEEEEvS1E_EENS_8epilogue10collective6detail29Sm90TmaWarpSpecializedAdapterINS1M_15DefaultEpilogueISJ_SL_SL_NS1L_6thread17LinearCombinationISJ_Li1EffLNS1Q_9ScaleType4KindE0ELNS_15FloatRoundStyleE2ESJ_EENS1_15EpilogueDefaultEEEEEvvEEEEvNT_6ParamsE,"ax",@progbits
	.align	128
.text._ZN7cutlass13device_kernelINS_4gemm6kernel13GemmUniversalIN4cute5tupleIJiiiiEEENS1_10collective13CollectiveMmaINS1_34MainloopSm90TmaGmmaWarpSpecializedILi6ENS5_IJNS4_1CILi8EEENSA_ILi1EEESC_EEENS1_35KernelTmaWarpSpecializedCooperativeEEENS5_IJNSA_ILi128EEESG_NSA_ILi64EEEEEENS_6half_tENS5_IJSC_llEEESJ_NS5_IJlSC_lEEENS4_8TiledMMAINS4_8MMA_AtomIJNS4_4SM904GMMA26MMA_64x128x16_F32F16F16_SSILNSP_5MajorE1ELSR_0ELNSP_7ScaleInE1ELSS_1EEEEEENS4_6LayoutINS5_IJNSA_ILi2EEESC_SC_EEENS5_IJSC_NSA_ILi0EEESY_EEEEENS5_IJNS4_10UnderscoreES11_S11_EEEEENS4_13SM90_TMA_LOADENS4_14ComposedLayoutINS4_7SwizzleILi3ELi4ELi3EEENS4_18smem_ptr_flag_bitsILi16EEENSV_INS5_IJSH_SB_EEENS5_IJSC_SH_EEEEEEEvNS4_8identityENS4_23SM90_TMA_LOAD_MULTICASTENS15_IS17_S19_NSV_INS5_IJSB_SH_EEENS5_IJSH_SC_EEEEEEEvS1E_EENS_8epilogue10collective6detail29Sm90TmaWarpSpecializedAdapterINS1M_15DefaultEpilogueISJ_SL_SL_NS1L_6thread17LinearCombinationISJ_Li1EffLNS1Q_9ScaleType4KindE0ELNS_15FloatRoundStyleE2ESJ_EENS1_15EpilogueDefaultEEEEEvvEEEEvNT_6ParamsE:
        .type           _ZN7cutlass13device_kernelINS_4gemm6kernel13GemmUniversalIN4cute5tupleIJiiiiEEENS1_10collective13CollectiveMmaINS1_34MainloopSm90TmaGmmaWarpSpecializedILi6ENS5_IJNS4_1CILi8EEENSA_ILi1EEESC_EEENS1_35KernelTmaWarpSpecializedCooperativeEEENS5_IJNSA_ILi128EEESG_NSA_ILi64EEEEEENS_6half_tENS5_IJSC_llEEESJ_NS5_IJlSC_lEEENS4_8TiledMMAINS4_8MMA_AtomIJNS4_4SM904GMMA26MMA_64x128x16_F32F16F16_SSILNSP_5MajorE1ELSR_0ELNSP_7ScaleInE1ELSS_1EEEEEENS4_6LayoutINS5_IJNSA_ILi2EEESC_SC_EEENS5_IJSC_NSA_ILi0EEESY_EEEEENS5_IJNS4_10UnderscoreES11_S11_EEEEENS4_13SM90_TMA_LOADENS4_14ComposedLayoutINS4_7SwizzleILi3ELi4ELi3EEENS4_18smem_ptr_flag_bitsILi16EEENSV_INS5_IJSH_SB_EEENS5_IJSC_SH_EEEEEEEvNS4_8identityENS4_23SM90_TMA_LOAD_MULTICASTENS15_IS17_S19_NSV_INS5_IJSB_SH_EEENS5_IJSH_SC_EEEEEEEvS1E_EENS_8epilogue10collective6detail29Sm90TmaWarpSpecializedAdapterINS1M_15DefaultEpilogueISJ_SL_SL_NS1L_6thread17LinearCombinationISJ_Li1EffLNS1Q_9ScaleType4KindE0ELNS_15FloatRoundStyleE2ESJ_EENS1_15EpilogueDefaultEEEEEvvEEEEvNT_6ParamsE,@function
        .size           _ZN7cutlass13device_kernelINS_4gemm6kernel13GemmUniversalIN4cute5tupleIJiiiiEEENS1_10collective13CollectiveMmaINS1_34MainloopSm90TmaGmmaWarpSpecializedILi6ENS5_IJNS4_1CILi8EEENSA_ILi1EEESC_EEENS1_35KernelTmaWarpSpecializedCooperativeEEENS5_IJNSA_ILi128EEESG_NSA_ILi64EEEEEENS_6half_tENS5_IJSC_llEEESJ_NS5_IJlSC_lEEENS4_8TiledMMAINS4_8MMA_AtomIJNS4_4SM904GMMA26MMA_64x128x16_F32F16F16_SSILNSP_5MajorE1ELSR_0ELNSP_7ScaleInE1ELSS_1EEEEEENS4_6LayoutINS5_IJNSA_ILi2EEESC_SC_EEENS5_IJSC_NSA_ILi0EEESY_EEEEENS5_IJNS4_10UnderscoreES11_S11_EEEEENS4_13SM90_TMA_LOADENS4_14ComposedLayoutINS4_7SwizzleILi3ELi4ELi3EEENS4_18smem_ptr_flag_bitsILi16EEENSV_INS5_IJSH_SB_EEENS5_IJSC_SH_EEEEEEEvNS4_8identityENS4_23SM90_TMA_LOAD_MULTICASTENS15_IS17_S19_NSV_INS5_IJSB_SH_EEENS5_IJSH_SC_EEEEEEEvS1E_EENS_8epilogue10collective6detail29Sm90TmaWarpSpecializedAdapterINS1M_15DefaultEpilogueISJ_SL_SL_NS1L_6thread17LinearCombinationISJ_Li1EffLNS1Q_9ScaleType4KindE0ELNS_15FloatRoundStyleE2ESJ_EENS1_15EpilogueDefaultEEEEEvvEEEEvNT_6ParamsE,(.L_x_201 - _ZN7cutlass13device_kernelINS_4gemm6kernel13GemmUniversalIN4cute5tupleIJiiiiEEENS1_10collective13CollectiveMmaINS1_34MainloopSm90TmaGmmaWarpSpecializedILi6ENS5_IJNS4_1CILi8EEENSA_ILi1EEESC_EEENS1_35KernelTmaWarpSpecializedCooperativeEEENS5_IJNSA_ILi128EEESG_NSA_ILi64EEEEEENS_6half_tENS5_IJSC_llEEESJ_NS5_IJlSC_lEEENS4_8TiledMMAINS4_8MMA_AtomIJNS4_4SM904GMMA26MMA_64x128x16_F32F16F16_SSILNSP_5MajorE1ELSR_0ELNSP_7ScaleInE1ELSS_1EEEEEENS4_6LayoutINS5_IJNSA_ILi2EEESC_SC_EEENS5_IJSC_NSA_ILi0EEESY_EEEEENS5_IJNS4_10UnderscoreES11_S11_EEEEENS4_13SM90_TMA_LOADENS4_14ComposedLayoutINS4_7SwizzleILi3ELi4ELi3EEENS4_18smem_ptr_flag_bitsILi16EEENSV_INS5_IJSH_SB_EEENS5_IJSC_SH_EEEEEEEvNS4_8identityENS4_23SM90_TMA_LOAD_MULTICASTENS15_IS17_S19_NSV_INS5_IJSB_SH_EEENS5_IJSH_SC_EEEEEEEvS1E_EENS_8epilogue10collective6detail29Sm90TmaWarpSpecializedAdapterINS1M_15DefaultEpilogueISJ_SL_SL_NS1L_6thread17LinearCombinationISJ_Li1EffLNS1Q_9ScaleType4KindE0ELNS_15FloatRoundStyleE2ESJ_EENS1_15EpilogueDefaultEEEEEvvEEEEvNT_6ParamsE)
        .other          _ZN7cutlass13device_kernelINS_4gemm6kernel13GemmUniversalIN4cute5tupleIJiiiiEEENS1_10collective13CollectiveMmaINS1_34MainloopSm90TmaGmmaWarpSpecializedILi6ENS5_IJNS4_1CILi8EEENSA_ILi1EEESC_EEENS1_35KernelTmaWarpSpecializedCooperativeEEENS5_IJNSA_ILi128EEESG_NSA_ILi64EEEEEENS_6half_tENS5_IJSC_llEEESJ_NS5_IJlSC_lEEENS4_8TiledMMAINS4_8MMA_AtomIJNS4_4SM904GMMA26MMA_64x128x16_F32F16F16_SSILNSP_5MajorE1ELSR_0ELNSP_7ScaleInE1ELSS_1EEEEEENS4_6LayoutINS5_IJNSA_ILi2EEESC_SC_EEENS5_IJSC_NSA_ILi0EEESY_EEEEENS5_IJNS4_10UnderscoreES11_S11_EEEEENS4_13SM90_TMA_LOADENS4_14ComposedLayoutINS4_7SwizzleILi3ELi4ELi3EEENS4_18smem_ptr_flag_bitsILi16EEENSV_INS5_IJSH_SB_EEENS5_IJSC_SH_EEEEEEEvNS4_8identityENS4_23SM90_TMA_LOAD_MULTICASTENS15_IS17_S19_NSV_INS5_IJSB_SH_EEENS5_IJSH_SC_EEEEEEEvS1E_EENS_8epilogue10collective6detail29Sm90TmaWarpSpecializedAdapterINS1M_15DefaultEpilogueISJ_SL_SL_NS1L_6thread17LinearCombinationISJ_Li1EffLNS1Q_9ScaleType4KindE0ELNS_15FloatRoundStyleE2ESJ_EENS1_15EpilogueDefaultEEEEEvvEEEEvNT_6ParamsE,@"STO_CUDA_ENTRY STV_DEFAULT"
_ZN7cutlass13device_kernelINS_4gemm6kernel13GemmUniversalIN4cute5tupleIJiiiiEEENS1_10collective13CollectiveMmaINS1_34MainloopSm90TmaGmmaWarpSpecializedILi6ENS5_IJNS4_1CILi8EEENSA_ILi1EEESC_EEENS1_35KernelTmaWarpSpecializedCooperativeEEENS5_IJNSA_ILi128EEESG_NSA_ILi64EEEEEENS_6half_tENS5_IJSC_llEEESJ_NS5_IJlSC_lEEENS4_8TiledMMAINS4_8MMA_AtomIJNS4_4SM904GMMA26MMA_64x128x16_F32F16F16_SSILNSP_5MajorE1ELSR_0ELNSP_7ScaleInE1ELSS_1EEEEEENS4_6LayoutINS5_IJNSA_ILi2EEESC_SC_EEENS5_IJSC_NSA_ILi0EEESY_EEEEENS5_IJNS4_10UnderscoreES11_S11_EEEEENS4_13SM90_TMA_LOADENS4_14ComposedLayoutINS4_7SwizzleILi3ELi4ELi3EEENS4_18smem_ptr_flag_bitsILi16EEENSV_INS5_IJSH_SB_EEENS5_IJSC_SH_EEEEEEEvNS4_8identityENS4_23SM90_TMA_LOAD_MULTICASTENS15_IS17_S19_NSV_INS5_IJSB_SH_EEENS5_IJSH_SC_EEEEEEEvS1E_EENS_8epilogue10collective6detail29Sm90TmaWarpSpecializedAdapterINS1M_15DefaultEpilogueISJ_SL_SL_NS1L_6thread17LinearCombinationISJ_Li1EffLNS1Q_9ScaleType4KindE0ELNS_15FloatRoundStyleE2ESJ_EENS1_15EpilogueDefaultEEEEEvvEEEEvNT_6ParamsE:
[----:B------:R-:W0:Y:S01]  /*0000*/  LDC R1, c[0x0][0x28] ;  /* 0x00000a00ff017b82 */ /* 0x000e220000000800 */
[----:B------:R-:W1:Y:S01]  /*0010*/  S2R R95, SR_TID.X ;  /* 0x00000000005f7919 */ /* 0x000e620000002100 */
[----:B------:R-:W-:Y:S01]  /*0020*/  ELECT P0, URZ, PT ;  /* 0x00000000003f782f */ /* 0x000fe20003800000 */
[----:B------:R-:W-:Y:S01]  /*0030*/  BSSY B0, `(.L_x_0) ;  /* 0x000000f000007945 */ /* 0x000fe20003800000 */
[--C-:B-1----:R-:W-:Y:S02]  /*0040*/  SHF.R.U32.HI R0, RZ, 0x5, R95.reuse ;  /* 0x00000005ff007819 */ /* 0x102fe4000001165f */
[----:B------:R-:W-:-:S03]  /*0050*/  SHF.R.U32.HI R7, RZ, 0x7, R95 ;  /* 0x00000007ff077819 */ /* 0x000fc6000001165f */
[----:B------:R-:W1:Y:S04]  /*0060*/  SHFL.IDX PT, R3, R0, RZ, 0x1f ;  /* 0x00001fff00037589 */ /* 0x000e6800000e0000 */
[----:B------:R2:W3:Y:S01]  /*0070*/  SHFL.IDX PT, R2, R7, RZ, 0x1f ;  /* 0x00001fff07027589 */ /* 0x0004e200000e0000 */
[----:B-1----:R-:W-:-:S13]  /*0080*/  ISETP.NE.OR P0, PT, R3, RZ, !P0 ;  /* 0x000000ff0300720c */ /* 0x002fda0004705670 */
[----:B0-23--:R-:W-:Y:S05]  /*0090*/  @P0 BRA `(.L_x_1) ;  /* 0x0000000000200947 */ /* 0x00dfea0003800000 */
[----:B------:R-:W-:Y:S02]  /*00a0*/  ULDC.64 UR4, c[0x0][0x198] ;  /* 0x0000660000047ab9 */ /* 0x000fe40000000a00 */
[----:B------:R-:W-:Y:S02]  /*00b0*/  UIADD3 UR6, UP0, UR4, 0xf0, URZ ;  /* 0x000000f004067890 */ /* 0x000fe4000ff1e03f */
[----:B------:R-:W-:Y:S02]  /*00c0*/  UIADD3 UR4, UP1, UR4, 0x1f0, URZ ;  /* 0x000001f004047890 */ /* 0x000fe4000ff3e03f */
[----:B------:R-:W-:Y:S02]  /*00d0*/  UIADD3.X UR7, URZ, UR5, URZ, UP0, !UPT ;  /* 0x000000053f077290 */ /* 0x000fe400087fe43f */
[----:B------:R-:W-:-:S07]  /*00e0*/  UIADD3.X UR5, URZ, UR5, URZ, UP1, !UPT ;  /* 0x000000053f057290 */ /* 0x000fce0008ffe43f */
[----:B------:R0:W-:Y:S02]  /*00f0*/  UTMACCTL.PF [UR6] ;  /* 0x00000000060079b9 */ /* 0x0001e40008040000 */
[----:B------:R0:W-:Y:S02]  /*0100*/  UTMACCTL.PF [UR4] ;  /* 0x00000000040079b9 */ /* 0x0001e40008040000 */
[----:B0-----:R-:W-:Y:S01]  /*0110*/  NOP ;  /* 0x0000000000007918 */ /* 0x001fe20000000000 */
.L_x_1:
[----:B------:R-:W-:Y:S05]  /*0120*/  BSYNC B0 ;  /* 0x0000000000007941 */ /* 0x000fea0003800000 */
.L_x_0:
[----:B------:R-:W0:Y:S01]  /*0130*/  SHFL.IDX PT, R5, R0, RZ, 0x1f ;  /* 0x00001fff00057589 */ /* 0x000e2200000e0000 */
[----:B------:R-:W-:-:S04]  /*0140*/  SHF.R.S32.HI R4, RZ, 0x1f, R95 ;  /* 0x0000001fff047819 */ /* 0x000fc8000001145f */
[----:B------:R-:W-:-:S04]  /*0150*/  LEA.HI R4, R4, R95, RZ, 0x7 ;  /* 0x0000005f04047211 */ /* 0x000fc800078f38ff */
[----:B------:R-:W-:Y:S02]  /*0160*/  LOP3.LUT R4, R4, 0xffffff80, RZ, 0xc0, !PT ;  /* 0xffffff8004047812 */ /* 0x000fe400078ec0ff */
[----:B0-----:R-:W-:-:S13]  /*0170*/  ISETP.NE.AND P0, PT, R5, RZ, PT ;  /* 0x000000ff0500720c */ /* 0x001fda0003f05270 */
[----:B------:R-:W-:Y:S05]  /*0180*/  @P0 BRA `(.L_x_2) ;  /* 0x0000000000680947 */ /* 0x000fea0003800000 */
[----:B------:R-:W0:Y:S01]  /*0190*/  S2UR UR8, SR_CgaCtaId ;  /* 0x00000000000879c3 */ /* 0x000e220000008800 */
[----:B------:R-:W-:Y:S01]  /*01a0*/  UMOV UR4, 0x400 ;  /* 0x0000040000047882 */ /* 0x000fe20000000000 */
[----:B------:R-:W-:Y:S01]  /*01b0*/  UMOV UR5, 0x1 ;  /* 0x0000000100057882 */ /* 0x000fe20000000000 */
[----:B------:R-:W-:Y:S01]  /*01c0*/  UMOV UR6, 0x10 ;  /* 0x0000001000067882 */ /* 0x000fe20000000000 */
[----:B------:R-:W-:Y:S01]  /*01d0*/  ELECT P0, URZ, PT ;  /* 0x00000000003f782f */ /* 0x000fe20003800000 */
[----:B------:R-:W-:-:S04]  /*01e0*/  UIADD3 UR6, -UR6, 0x100000, URZ ;  /* 0x0010000006067890 */ /* 0x000fc8000fffe13f */
[----:B------:R-:W-:Y:S02]  /*01f0*/  USHF.L.U32 UR7, UR6, 0xb, URZ ;  /* 0x0000000b06077899 */ /* 0x000fe4000800063f */
[----:B------:R-:W-:Y:S02]  /*0200*/  USHF.L.U32 UR6, UR6, 0x1, URZ ;  /* 0x0000000106067899 */ /* 0x000fe4000800063f */
[----:B0-----:R-:W-:Y:S02]  /*0210*/  ULEA UR8, UR8, UR4, 0x18 ;  /* 0x0000000408087291 */ /* 0x001fe4000f8ec03f */
[----:B------:R-:W-:-:S04]  /*0220*/  UIADD3 UR4, -UR5, 0x100000, URZ ;  /* 0x0010000005047890 */ /* 0x000fc8000fffe13f */
[----:B------:R-:W-:Y:S02]  /*0230*/  USHF.L.U32 UR5, UR4, 0xb, URZ ;  /* 0x0000000b04057899 */ /* 0x000fe4000800063f */
[----:B------:R-:W-:Y:S01]  /*0240*/  USHF.L.U32 UR4, UR4, 0x1, URZ ;  /* 0x0000000104047899 */ /* 0x000fe2000800063f */
[----:B------:R-:W0:Y:S11]  /*0250*/  FENCE.VIEW.ASYNC.S ;  /* 0x00000000000073c6 */ /* 0x000e360000000000 */
[----:B0-----:R0:W1:Y:S01]  /*0260*/  SYNCS.EXCH.64 URZ, [UR8], UR4 ;  /* 0x00000004083f75b2 */ /* 0x0010620008000100 */
[----:B------:R0:W2:Y:S01]  /*0270*/  SYNCS.EXCH.64 URZ, [UR8+0x30], UR6 ;  /* 0x00003006083f75b2 */ /* 0x0000a20008000100 */
[----:B------:R0:W3:Y:S01]  /*0280*/  SYNCS.EXCH.64 URZ, [UR8+0x8], UR4 ;  /* 0x00000804083f75b2 */ /* 0x0000e20008000100 */
[----:B------:R0:W4:Y:S01]  /*0290*/  SYNCS.EXCH.64 URZ, [UR8+0x38], UR6 ;  /* 0x00003806083f75b2 */ /* 0x0001220008000100 */
[----:B------:R0:W0:Y:S01]  /*02a0*/  SYNCS.EXCH.64 URZ, [UR8+0x10], UR4 ;  /* 0x00001004083f75b2 */ /* 0x0000220008000100 */
[----:B------:R0:W0:Y:S01]  /*02b0*/  SYNCS.EXCH.64 URZ, [UR8+0x40], UR6 ;  /* 0x00004006083f75b2 */ /* 0x0000220008000100 */
[----:B------:R0:W0:Y:S01]  /*02c0*/  SYNCS.EXCH.64 URZ, [UR8+0x18], UR4 ;  /* 0x00001804083f75b2 */ /* 0x0000220008000100 */
[----:B------:R0:W0:Y:S01]  /*02d0*/  SYNCS.EXCH.64 URZ, [UR8+0x48], UR6 ;  /* 0x00004806083f75b2 */ /* 0x0000220008000100 */
[----:B------:R0:W0:Y:S01]  /*02e0*/  SYNCS.EXCH.64 URZ, [UR8+0x20], UR4 ;  /* 0x00002004083f75b2 */ /* 0x0000220008000100 */
[----:B------:R0:W0:Y:S01]  /*02f0*/  SYNCS.EXCH.64 URZ, [UR8+0x50], UR6 ;  /* 0x00005006083f75b2 */ /* 0x0000220008000100 */
[----:B------:R0:W0:Y:S01]  /*0300*/  SYNCS.EXCH.64 URZ, [UR8+0x28], UR4 ;  /* 0x00002804083f75b2 */ /* 0x0000220008000100 */
[----:B------:R0:W0:Y:S01]  /*0310*/  SYNCS.EXCH.64 URZ, [UR8+0x58], UR6 ;  /* 0x00005806083f75b2 */ /* 0x0000220008000100 */
[----:B------:R-:W-:Y:S01]  /*0320*/  NOP ;  /* 0x0000000000007918 */ /* 0x000fe20000000000 */
.L_x_2:
[----:B------:R-:W-:Y:S01]  /*0330*/  IMAD.IADD R8, R95, 0x1, -R4 ;  /* 0x000000015f087824 */ /* 0x000fe200078e0a04 */
[----:B------:R-:W5:Y:S01]  /*0340*/  SHFL.IDX PT, R0, R0, RZ, 0x1f ;  /* 0x00001fff00007589 */ /* 0x000f6200000e0000 */
[----:B0-----:R-:W0:Y:S01]  /*0350*/  S2UR UR8, SR_CTAID.X ;  /* 0x00000000000879c3 */ /* 0x001e220000002500 */
[----:B------:R-:W-:Y:S02]  /*0360*/  SHF.R.S32.HI R10, RZ, 0x1f, R5 ;  /* 0x0000001fff0a7819 */ /* 0x000fe40000011405 */
[----:B------:R-:W-:Y:S02]  /*0370*/  ELECT P0, URZ, PT ;  /* 0x00000000003f782f */ /* 0x000fe40003800000 */
[----:B------:R-:W-:Y:S01]  /*0380*/  SHF.R.S32.HI R9, RZ, 0x1f, R8 ;  /* 0x0000001fff097819 */ /* 0x000fe20000011408 */
[----:B------:R-:W1:Y:S01]  /*0390*/  S2R R4, SR_CTAID.Y ;  /* 0x0000000000047919 */ /* 0x000e620000002600 */
[----:B------:R-:W-:Y:S01]  /*03a0*/  LEA.HI R10, R10, R5, RZ, 0x2 ;  /* 0x000000050a0a7211 */ /* 0x000fe200078f10ff */
[----:B------:R-:W-:Y:S01]  /*03b0*/  ULDC UR4, c[0x0][0x150] ;  /* 0x0000540000047ab9 */ /* 0x000fe20000000800 */
[----:B------:R-:W-:Y:S01]  /*03c0*/  LEA.HI R9, R9, R8, RZ, 0x3 ;  /* 0x0000000809097211 */ /* 0x000fe200078f18ff */
[----:B------:R-:W2:Y:S01]  /*03d0*/  LDC R13, c[0x0][0x144] ;  /* 0x00005100ff0d7b82 */ /* 0x000ea20000000800 */
[----:B------:R-:W-:Y:S01]  /*03e0*/  LOP3.LUT R10, R10, 0x3ffffffc, RZ, 0xc0, !PT ;  /* 0x3ffffffc0a0a7812 */ /* 0x000fe200078ec0ff */
[----:B------:R-:W-:Y:S01]  /*03f0*/  NOP ;  /* 0x0000000000007918 */ /* 0x000fe20000000000 */
[--C-:B------:R-:W-:Y:S01]  /*0400*/  SHF.R.S32.HI R6, RZ, 0x3, R9.reuse ;  /* 0x00000003ff067819 */ /* 0x100fe20000011409 */
[----:B------:R-:W-:Y:S01]  /*0410*/  NOP ;  /* 0x0000000000007918 */ /* 0x000fe20000000000 */
[----:B------:R-:W-:Y:S01]  /*0420*/  SHF.R.S32.HI R9, RZ, 0x1f, R9 ;  /* 0x0000001fff097819 */ /* 0x000fe20000011409 */
[----:B------:R-:W-:Y:S01]  /*0430*/  IMAD.IADD R10, R5, 0x1, -R10 ;  /* 0x00000001050a7824 */ /* 0x000fe200078e0a0a */
[----:B------:R-:W-:Y:S01]  /*0440*/  ISETP.NE.AND P3, PT, R2, RZ, PT ;  /* 0x000000ff0200720c */ /* 0x000fe20003f65270 */
[----:B------:R-:W3:Y:S01]  /*0450*/  LDC R15, c[0x0][0x140] ;  /* 0x00005000ff0f7b82 */ /* 0x000ee20000000800 */
[----:B------:R-:W-:Y:S01]  /*0460*/  LEA.HI R9, R9, R6, RZ, 0x2 ;  /* 0x0000000609097211 */ /* 0x000fe200078f10ff */
[----:B------:R-:W-:-:S03]  /*0470*/  IMAD.MOV.U32 R22, RZ, RZ, 0x1 ;  /* 0x00000001ff167424 */ /* 0x000fc600078e00ff */
[----:B------:R-:W-:Y:S02]  /*0480*/  LOP3.LUT R9, R9, 0xfffffffc, RZ, 0xc0, !PT ;  /* 0xfffffffc09097812 */ /* 0x000fe400078ec0ff */
[----:B-----5:R-:W-:Y:S02]  /*0490*/  ISETP.NE.OR P0, PT, R0, RZ, !P0 ;  /* 0x000000ff0000720c */ /* 0x020fe40004705670 */
[----:B0-----:R-:W-:Y:S01]  /*04a0*/  I2FP.F32.U32 R0, UR8 ;  /* 0x0000000800007c45 */ /* 0x001fe20008201000 */
[----:B------:R-:W-:-:S04]  /*04b0*/  IMAD.IADD R9, R6, 0x1, -R9 ;  /* 0x0000000106097824 */ /* 0x000fc800078e0a09 */
[----:B------:R-:W-:Y:S02]  /*04c0*/  IMAD R9, R10, 0x4, R9 ;  /* 0x000000040a097824 */ /* 0x000fe400078e0209 */
[----:B------:R-:W-:Y:S01]  /*04d0*/  FMUL R11, R0, UR4 ;  /* 0x00000004000b7c20 */ /* 0x000fe20008400000 */
[----:B------:R-:W-:Y:S01]  /*04e0*/  ULDC UR4, c[0x0][0x154] ;  /* 0x0000550000047ab9 */ /* 0x000fe20000000800 */
[C---:B------:R-:W-:Y:S02]  /*04f0*/  IMAD.SHL.U32 R0, R9.reuse, 0x4, RZ ;  /* 0x0000000409007824 */ /* 0x040fe400078e00ff */
[----:B------:R-:W-:Y:S02]  /*0500*/  VOTEU.ALL UP0, P0 ;  /* 0x00000000003f7886 */ /* 0x000fe40000000000 */
[----:B------:R-:W0:Y:S01]  /*0510*/  F2I.U32.TRUNC.NTZ R11, R11 ;  /* 0x0000000b000b7305 */ /* 0x000e22000020f000 */
[----:B-1----:R-:W-:Y:S01]  /*0520*/  I2FP.F32.U32 R12, R4 ;  /* 0x00000004000c7245 */ /* 0x002fe20000201000 */
[----:B------:R-:W-:Y:S01]  /*0530*/  VOTEU.ALL UP1, P0 ;  /* 0x00000000003f7886 */ /* 0x000fe20000020000 */
[----:B------:R-:W-:Y:S01]  /*0540*/  LOP3.LUT R19, R9, 0xc, R0, 0x78, !PT ;  /* 0x0000000c09137812 */ /* 0x000fe200078e7800 */
[----:B------:R-:W1:Y:S01]  /*0550*/  @!UP0 S2UR UR7, SR_CgaCtaId ;  /* 0x00000000000789c3 */ /* 0x000e620000008800 */
[----:B------:R-:W-:Y:S01]  /*0560*/  SHF.R.S32.HI R0, RZ, 0x1f, R3 ;  /* 0x0000001fff007819 */ /* 0x000fe20000011403 */
[----:B------:R-:W-:Y:S01]  /*0570*/  FMUL R14, R12, UR4 ;  /* 0x000000040c0e7c20 */ /* 0x000fe20008400000 */
[----:B------:R-:W-:Y:S01]  /*0580*/  SHF.R.S32.HI R6, RZ, 0x1f, R19 ;  /* 0x0000001fff067819 */ /* 0x000fe20000011413 */
[----:B------:R-:W-:Y:S01]  /*0590*/  UMOV UR4, 0x20 ;  /* 0x0000002000047882 */ /* 0x000fe20000000000 */
[----:B------:R-:W-:Y:S01]  /*05a0*/  LEA.HI R0, R0, R3, RZ, 0x2 ;  /* 0x0000000300007211 */ /* 0x000fe200078f10ff */
[----:B------:R-:W-:Y:S01]  /*05b0*/  @!UP0 UMOV UR6, 0x400 ;  /* 0x0000040000068882 */ /* 0x000fe20000000000 */
[----:B------:R-:W-:Y:S01]  /*05c0*/  LEA.HI R10, R6, R19, RZ, 0x3 ;  /* 0x00000013060a7211 */ /* 0x000fe200078f18ff */
[----:B------:R-:W5:Y:S01]  /*05d0*/  LDC R9, c[0x0][0x148] ;  /* 0x00005200ff097b82 */ /* 0x000f620000000800 */
[----:B------:R-:W4:Y:S01]  /*05e0*/  F2I.U32.TRUNC.NTZ R14, R14 ;  /* 0x0000000e000e7305 */ /* 0x000f22000020f000 */
[----:B------:R-:W-:Y:S01]  /*05f0*/  LOP3.LUT R0, R0, 0xfffffffc, RZ, 0xc0, !PT ;  /* 0xfffffffc00007812 */ /* 0x000fe200078ec0ff */
[----:B0-----:R-:W-:Y:S01]  /*0600*/  IMAD.MOV R6, RZ, RZ, -R11 ;  /* 0x000000ffff067224 */ /* 0x001fe200078e0a0b */
[----:B------:R-:W-:Y:S01]  /*0610*/  LOP3.LUT R12, R10, 0xfffffff8, RZ, 0xc0, !PT ;  /* 0xfffffff80a0c7812 */ /* 0x000fe200078ec0ff */
[----:B------:R-:W-:-:S04]  /*0620*/  @!UP0 UIADD3 UR4, -UR4, 0x100000, URZ ;  /* 0x0010000004048890 */ /* 0x000fc8000fffe13f */
[----:B------:R-:W-:Y:S02]  /*0630*/  @!UP0 USHF.L.U32 UR5, UR4, 0xb, URZ ;  /* 0x0000000b04058899 */ /* 0x000fe4000800063f */
[----:B------:R-:W-:Y:S01]  /*0640*/  @!UP0 USHF.L.U32 UR4, UR4, 0x1, URZ ;  /* 0x0000000104048899 */ /* 0x000fe2000800063f */
[----:B---3--:R-:W-:Y:S01]  /*0650*/  ISETP.EQ.U32.AND P2, PT, R15, 0x1, PT ;  /* 0x000000010f00780c */ /* 0x008fe20003f42070 */
[----:B--2---:R-:W-:Y:S02]  /*0660*/  IMAD R6, R13, R6, UR8 ;  /* 0x000000080d067e24 */ /* 0x004fe4000f8e0206 */
[----:B------:R-:W-:Y:S02]  /*0670*/  IMAD.IADD R11, R19, 0x1, -R12 ;  /* 0x00000001130b7824 */ /* 0x000fe400078e0a0c */
[----:B------:R-:W-:Y:S01]  /*0680*/  IMAD.IADD R3, R3, 0x1, -R0 ;  /* 0x0000000103037824 */ /* 0x000fe200078e0a00 */
[----:B------:R-:W-:Y:S02]  /*0690*/  LOP3.LUT R0, R95, 0x7f, RZ, 0xc0, !PT ;  /* 0x0000007f5f007812 */ /* 0x000fe400078ec0ff */
[----:B------:R-:W-:Y:S01]  /*06a0*/  ISETP.NE.AND P4, PT, R11, R6, PT ;  /* 0x000000060b00720c */ /* 0x000fe20003f85270 */
[----:B----4-:R-:W-:Y:S01]  /*06b0*/  IMAD.MOV R23, RZ, RZ, -R14 ;  /* 0x000000ffff177224 */ /* 0x010fe200078e0a0e */
[----:B-1----:R-:W-:Y:S01]  /*06c0*/  @!UP0 ULEA UR6, UR7, UR6, 0x18 ;  /* 0x0000000607068291 */ /* 0x002fe2000f8ec03f */
[C---:B------:R-:W-:Y:S01]  /*06d0*/  ISETP.NE.AND P1, PT, R3.reuse, 0x3, PT ;  /* 0x000000030300780c */ /* 0x040fe20003f25270 */
[----:B------:R-:W-:Y:S01]  /*06e0*/  VOTEU.ALL UP0, P0 ;  /* 0x00000000003f7886 */ /* 0x000fe20000000000 */
[----:B------:R-:W-:Y:S01]  /*06f0*/  LOP3.LUT P0, RZ, R8, 0x7, RZ, 0xc0, !PT ;  /* 0x0000000708ff7812 */ /* 0x000fe2000780c0ff */
[----:B------:R-:W-:Y:S01]  /*0700*/  VIADD R8, R2, 0xffffffff ;  /* 0xffffffff02087836 */ /* 0x000fe20000000000 */
[----:B------:R-:W-:Y:S01]  /*0710*/  ISETP.EQ.OR P1, PT, R3, RZ, !P1 ;  /* 0x000000ff0300720c */ /* 0x000fe20004f22670 */
[----:B-----5:R-:W-:Y:S01]  /*0720*/  IMAD R11, R9, R23, R4 ;  /* 0x00000017090b7224 */ /* 0x020fe200078e0204 */
[----:B------:R-:W-:-:S04]  /*0730*/  ISETP.LT.U32.AND P0, PT, R19, 0x8, !P0 ;  /* 0x000000081300780c */ /* 0x000fc80004701070 */
[----:B------:R-:W-:Y:S02]  /*0740*/  @P4 SHF.R.S32.HI R10, RZ, 0x3, R10 ;  /* 0x00000003ff0a4819 */ /* 0x000fe4000001140a */
[----:B------:R-:W-:Y:S01]  /*0750*/  ISETP.EQ.AND P1, PT, R2, RZ, P1 ;  /* 0x000000ff0200720c */ /* 0x000fe20000f22270 */
[----:B------:R-:W0:Y:S02]  /*0760*/  FENCE.VIEW.ASYNC.S ;  /* 0x00000000000073c6 */ /* 0x000e240000000000 */
[----:B0-----:R0:W1:Y:S01]  /*0770*/  @!UP0 SYNCS.EXCH.64 URZ, [UR6+0x70], UR4 ;  /* 0x00007004063f85b2 */ /* 0x0010620008000100 */
[----:B------:R-:W-:Y:S02]  /*0780*/  @P4 ISETP.NE.AND P5, PT, R10, R11, PT ;  /* 0x0000000b0a00420c */ /* 0x000fe40003fa5270 */
[----:B------:R-:W-:Y:S02]  /*0790*/  ISETP.GE.U32.AND P6, PT, R8, 0x2, PT ;  /* 0x000000020800780c */ /* 0x000fe40003fc6070 */
[----:B------:R-:W-:-:S02]  /*07a0*/  SEL R11, RZ, 0x1, !P0 ;  /* 0x00000001ff0b7807 */ /* 0x000fc40004000000 */
[----:B------:R-:W-:Y:S02]  /*07b0*/  @P4 SEL R22, RZ, 0x1, P5 ;  /* 0x00000001ff164807 */ /* 0x000fe40002800000 */
[----:B------:R-:W-:Y:S02]  /*07c0*/  SEL R18, RZ, 0x1, !P1 ;  /* 0x00000001ff127807 */ /* 0x000fe40004800000 */
[----:B------:R-:W-:Y:S02]  /*07d0*/  LOP3.LUT R22, R22, R11, RZ, 0xc0, !PT ;  /* 0x0000000b16167212 */ /* 0x000fe400078ec0ff */
[----:B------:R-:W-:Y:S01]  /*07e0*/  SEL R18, R18, 0x2, P6 ;  /* 0x0000000212127807 */ /* 0x000fe20003000000 */
[----:B------:R0:W2:Y:S01]  /*07f0*/  @!UP1 SYNCS.EXCH.64 URZ, [UR6+0x78], UR4 ;  /* 0x00007804063f95b2 */ /* 0x0000a20008000100 */
[----:B------:R-:W-:Y:S01]  /*0800*/  NOP ;  /* 0x0000000000007918 */ /* 0x000fe20000000000 */
[----:B------:R-:W-:Y:S05]  /*0810*/  @!P2 BRA `(.L_x_3) ;  /* 0x000000000008a947 */ /* 0x000fea0003800000 */
[----:B-12---:R-:W-:Y:S01]  /*0820*/  UCGABAR_ARV ;  /* 0x00000000000079c7 */ /* 0x006fe20008000000 */
[----:B------:R-:W-:Y:S05]  /*0830*/  BRA `(.L_x_4) ;  /* 0x0000000000047947 */ /* 0x000fea0003800000 */
.L_x_3:
[----:B-12---:R-:W-:Y:S01]  /*0840*/  NOP ;  /* 0x0000000000007918 */ /* 0x006fe20000000000 */
.L_x_4:
[----:B------:R-:W1:Y:S01]  /*0850*/  LDC R2, c[0x0][0x65c] ;  /* 0x00019700ff027b82 */ /* 0x000e620000000800 */
[----:B------:R-:W-:Y:S02]  /*0860*/  IMAD.U32 R10, RZ, RZ, UR8 ;  /* 0x00000008ff0a7e24 */ /* 0x000fe4000f8e00ff */
[----:B------:R-:W-:Y:S01]  /*0870*/  IMAD.MOV.U32 R11, RZ, RZ, RZ ;  /* 0x000000ffff0b7224 */ /* 0x000fe200078e00ff */
[----:B-1----:R-:W-:-:S04]  /*0880*/  ISETP.NE.AND P1, PT, R2, 0x1, PT ;  /* 0x000000010200780c */ /* 0x002fc80003f25270 */
[----:B------:R-:W-:-:S09]  /*0890*/  P2R R5, PR, RZ, 0x2 ;  /* 0x00000002ff057803 */ /* 0x000fd20000000000 */
[----:B------:R-:W1:Y:S01]  /*08a0*/  @P1 LDC R17, c[0x0][0x10] ;  /* 0x00000400ff111b82 */ /* 0x000e620000000800 */
[----:B------:R-:W-:Y:S02]  /*08b0*/  @P1 IMAD.MOV.U32 R5, RZ, RZ, RZ ;  /* 0x000000ffff051224 */ /* 0x000fe400078e00ff */
[----:B------:R-:W-:-:S05]  /*08c0*/  @P1 IMAD.MOV.U32 R15, RZ, RZ, RZ ;  /* 0x000000ffff0f1224 */ /* 0x000fca00078e00ff */
[----:B------:R-:W2:Y:S01]  /*08d0*/  @!P1 LDC R13, c[0x0][0xc] ;  /* 0x00000300ff0d9b82 */ /* 0x000ea20000000800 */
[----:B0-----:R-:W-:Y:S01]  /*08e0*/  ULDC UR4, c[0x0][0xc] ;  /* 0x0000030000047ab9 */ /* 0x001fe20000000800 */
[----:B------:R-:W-:Y:S01]  /*08f0*/  ULDC UR5, c[0x0][0x10] ;  /* 0x0000040000057ab9 */ /* 0x000fe20000000800 */
[----:B------:R-:W-:Y:S01]  /*0900*/  ULDC UR6, c[0x0][0x14] ;  /* 0x0000050000067ab9 */ /* 0x000fe20000000800 */
[----:B------:R-:W-:-:S04]  /*0910*/  UIMAD.WIDE.U32 UR4, UR4, UR5, URZ ;  /* 0x00000005040472a5 */ /* 0x000fc8000f8e003f */
[----:B------:R-:W-:Y:S02]  /*0920*/  UIMAD.WIDE.U32 UR36, UR4, UR6, URZ ;  /* 0x00000006042472a5 */ /* 0x000fe4000f8e003f */
[----:B------:R-:W-:-:S04]  /*0930*/  UIMAD UR42, UR5, UR6, URZ ;  /* 0x00000006052a72a4 */ /* 0x000fc8000f8e023f */
[----:B------:R-:W-:Y:S01]  /*0940*/  UIADD3 UR42, UR37, UR42, URZ ;  /* 0x0000002a252a7290 */ /* 0x000fe2000fffe03f */
[----:B-1----:R-:W-:-:S04]  /*0950*/  @P1 IMAD.WIDE.U32 R16, R17, UR8, R4 ;  /* 0x0000000811101c25 */ /* 0x002fc8000f8e0004 */
[----:B------:R-:W-:Y:S02]  /*0960*/  @P1 IMAD.IADD R17, R17, 0x1, R15 ;  /* 0x0000000111111824 */ /* 0x000fe400078e020f */
[----:B--2---:R-:W-:-:S04]  /*0970*/  @!P1 IMAD.WIDE.U32 R10, R4, R13, R10 ;  /* 0x0000000d040a9225 */ /* 0x004fc800078e000a */
[----:B------:R-:W-:Y:S02]  /*0980*/  @!P1 IMAD.MOV.U32 R16, RZ, RZ, R10 ;  /* 0x000000ffff109224 */ /* 0x000fe400078e000a */
[----:B------:R-:W-:Y:S01]  /*0990*/  @!P1 IMAD.MOV.U32 R17, RZ, RZ, R11 ;  /* 0x000000ffff119224 */ /* 0x000fe200078e000b */
[----:B------:R-:W-:Y:S06]  /*09a0*/  @!P2 BRA `(.L_x_5) ;  /* 0x00000000000ca947 */ /* 0x000fec0003800000 */
[----:B------:R-:W-:Y:S01]  /*09b0*/  UCGABAR_WAIT ;  /* 0x0000000000007dc7 */ /* 0x000fe20008000000 */
[----:B------:R-:W-:Y:S01]  /*09c0*/  CCTL.IVALL ;  /* 0x00000000ff00798f */ /* 0x000fe20002000000 */
[----:B------:R-:W-:Y:S05]  /*09d0*/  BRA `(.L_x_6) ;  /* 0x0000000000047947 */ /* 0x000fea0003800000 */
.L_x_5:
[----:B------:R-:W-:Y:S06]  /*09e0*/  BAR.SYNC.DEFER_BLOCKING 0x0 ;  /* 0x0000000000007b1d */ /* 0x000fec0000010000 */
.L_x_6:
[----:B------:R-:W-:Y:S05]  /*09f0*/  @!P3 BRA `(.L_x_7) ;  /* 0x0000005c00a4b947 */ /* 0x000fea0003800000 */
[----:B------:R-:W-:-:S13]  /*0a00*/  ISETP.GT.U32.AND P0, PT, R8, 0x1, PT ;  /* 0x000000010800780c */ /* 0x000fda0003f04070 */
[----:B------:R-:W-:Y:S05]  /*0a10*/  @P0 EXIT ;  /* 0x000000000000094d */ /* 0x000fea0003800000 */
[----:B------:R-:W-:Y:S01]  /*0a20*/  ULDC.64 UR4, c[0x0][0x650] ;  /* 0x0001940000047ab9 */ /* 0x000fe20000000a00 */
[----:B------:R-:W-:Y:S01]  /*0a30*/  PRMT R3, RZ, 0x7610, R3 ;  /* 0x00007610ff037816 */ /* 0x000fe20000000003 */
[----:B------:R-:W-:Y:S01]  /*0a40*/  IMAD.MOV.U32 R103, RZ, RZ, -0x1 ;  /* 0xffffffffff677424 */ /* 0x000fe200078e00ff */
[----:B------:R-:W-:Y:S01]  /*0a50*/  ISETP.GE.U32.AND P0, PT, R16, UR4, PT ;  /* 0x0000000410007c0c */ /* 0x000fe2000bf06070 */
[----:B------:R-:W-:Y:S02]  /*0a60*/  IMAD.MOV.U32 R100, RZ, RZ, -0x1 ;  /* 0xffffffffff647424 */ /* 0x000fe400078e00ff */
[----:B------:R-:W-:Y:S01]  /*0a70*/  IMAD.MOV.U32 R101, RZ, RZ, -0x1 ;  /* 0xffffffffff657424 */ /* 0x000fe200078e00ff */
[----:B------:R-:W-:-:S13]  /*0a80*/  ISETP.GE.U32.AND.EX P0, PT, R17, UR5, PT, P0 ;  /* 0x0000000511007c0c */ /* 0x000fda000bf06100 */
[----:B------:R-:W-:Y:S05]  /*0a90*/  @P0 BRA `(.L_x_8) ;  /* 0x0000000400280947 */ /* 0x000fea0003800000 */
[----:B------:R-:W0:Y:S01]  /*0aa0*/  LDC.64 R24, c[0x0][0x628] ;  /* 0x00018a00ff187b82 */ /* 0x000e220000000a00 */
[----:B------:R-:W-:Y:S02]  /*0ab0*/  IMAD.MOV.U32 R10, RZ, RZ, R16 ;  /* 0x000000ffff0a7224 */ /* 0x000fe400078e0010 */
[----:B------:R-:W-:-:S05]  /*0ac0*/  IMAD.MOV.U32 R11, RZ, RZ, R17 ;  /* 0x000000ffff0b7224 */ /* 0x000fca00078e0011 */
[----:B------:R-:W1:Y:S08]  /*0ad0*/  LDC R8, c[0x0][0x630] ;  /* 0x00018c00ff087b82 */ /* 0x000e700000000800 */
[----:B------:R-:W2:Y:S01]  /*0ae0*/  LDC.64 R26, c[0x0][0x620] ;  /* 0x00018800ff1a7b82 */ /* 0x000ea20000000a00 */
[----:B0-----:R-:W-:-:S04]  /*0af0*/  ISETP.NE.U32.AND P0, PT, R24, RZ, PT ;  /* 0x000000ff1800720c */ /* 0x001fc80003f05070 */
[----:B------:R-:W-:-:S13]  /*0b00*/  ISETP.NE.AND.EX P0, PT, R25, RZ, PT, P0 ;  /* 0x000000ff1900720c */ /* 0x000fda0003f05300 */
[----:B-12---:R-:W-:Y:S05]  /*0b10*/  @!P0 BRA `(.L_x_9) ;  /* 0x0000000000288947 */ /* 0x006fea0003800000 */
[----:B------:R-:W0:Y:S02]  /*0b20*/  LDC R3, c[0x0][0x634] ;  /* 0x00018d00ff037b82 */ /* 0x000e240000000800 */
[----:B0-----:R-:W-:-:S05]  /*0b30*/  IADD3 R3, P0, R16, R3, RZ ;  /* 0x0000000310037210 */ /* 0x001fca0007f1e0ff */
[----:B------:R-:W-:-:S04]  /*0b40*/  IMAD.X R21, RZ, RZ, R17, P0 ;  /* 0x000000ffff157224 */ /* 0x000fc800000e0611 */
[----:B------:R-:W-:-:S04]  /*0b50*/  IMAD.WIDE.U32 R10, R21, R24, RZ ;  /* 0x00000018150a7225 */ /* 0x000fc800078e00ff */
[----:B------:R-:W-:-:S04]  /*0b60*/  IMAD.WIDE.U32 R12, P0, R3, R25, R10 ;  /* 0x00000019030c7225 */ /* 0x000fc8000780000a */
[----:B------:R-:W-:-:S04]  /*0b70*/  IMAD.WIDE.U32 R10, R3, R24, RZ ;  /* 0x00000018030a7225 */ /* 0x000fc800078e00ff */
[----:B------:R-:W-:Y:S01]  /*0b80*/  IMAD.X R15, RZ, RZ, RZ, P0 ;  /* 0x000000ffff0f7224 */ /* 0x000fe200000e06ff */
[----:B------:R-:W-:Y:S01]  /*0b90*/  IADD3 RZ, P0, R11, R12, RZ ;  /* 0x0000000c0bff7210 */ /* 0x000fe20007f1e0ff */
[----:B------:R-:W-:-:S04]  /*0ba0*/  IMAD.MOV.U32 R14, RZ, RZ, R13 ;  /* 0x000000ffff0e7224 */ /* 0x000fc800078e000d */
[----:B------:R-:W-:-:S08]  /*0bb0*/  IMAD.WIDE.U32.X R10, R21, R25, R14, P0 ;  /* 0x00000019150a7225 */ /* 0x000fd000000e040e */
.L_x_9:
[----:B------:R-:W0:Y:S01]  /*0bc0*/  LDC.64 R30, c[0x0][0x640] ;  /* 0x00019000ff1e7b82 */ /* 0x000e220000000a00 */
[-CC-:B------:R-:W-:Y:S01]  /*0bd0*/  SHF.R.U64 R101, R10, R8.reuse, R11.reuse ;  /* 0x000000080a657219 */ /* 0x180fe2000000120b */
[----:B------:R-:W-:Y:S01]  /*0be0*/  IMAD R29, R9, R23, R4 ;  /* 0x00000017091d7224 */ /* 0x000fe200078e0204 */
[----:B------:R-:W-:Y:S01]  /*0bf0*/  SHF.R.U32.HI R3, RZ, R8, R11 ;  /* 0x00000008ff037219 */ /* 0x000fe2000001160b */
[----:B------:R-:W-:Y:S01]  /*0c00*/  IMAD.MOV.U32 R23, RZ, RZ, 0x1 ;  /* 0x00000001ff177424 */ /* 0x000fe200078e00ff */
[----:B------:R-:W-:-:S03]  /*0c10*/  IADD3 R5, P0, RZ, -R101, RZ ;  /* 0x80000065ff057210 */ /* 0x000fc60007f1e0ff */
[----:B------:R-:W1:Y:S02]  /*0c20*/  LDC R12, c[0x0][0x618] ;  /* 0x00018600ff0c7b82 */ /* 0x000e640000000800 */
[----:B------:R-:W-:Y:S02]  /*0c30*/  IMAD.X R3, RZ, RZ, ~R3, P0 ;  /* 0x000000ffff037224 */ /* 0x000fe400000e0e03 */
[----:B------:R-:W-:-:S04]  /*0c40*/  IMAD.WIDE.U32 R10, R5, R26, R16 ;  /* 0x0000001a050a7225 */ /* 0x000fc800078e0010 */
[----:B------:R-:W2:Y:S01]  /*0c50*/  LDC R20, c[0x0][0x608] ;  /* 0x00018200ff147b82 */ /* 0x000ea20000000800 */
[----:B------:R-:W-:Y:S02]  /*0c60*/  IMAD R8, R3, R26, RZ ;  /* 0x0000001a03087224 */ /* 0x000fe400078e02ff */
[----:B------:R-:W-:Y:S02]  /*0c70*/  IMAD.MOV.U32 R3, RZ, RZ, -0x1 ;  /* 0xffffffffff037424 */ /* 0x000fe400078e00ff */
[----:B------:R-:W-:-:S03]  /*0c80*/  IMAD R5, R5, R27, R8 ;  /* 0x0000001b05057224 */ /* 0x000fc600078e0208 */
[----:B------:R-:W3:Y:S01]  /*0c90*/  LDC R28, c[0x0][0x658] ;  /* 0x00019600ff1c7b82 */ /* 0x000ee20000000800 */
[----:B------:R-:W-:Y:S01]  /*0ca0*/  IMAD.IADD R5, R11, 0x1, R5 ;  /* 0x000000010b057824 */ /* 0x000fe200078e0205 */
[----:B0-----:R-:W-:-:S04]  /*0cb0*/  ISETP.NE.U32.AND P0, PT, R30, RZ, PT ;  /* 0x000000ff1e00720c */ /* 0x001fc80003f05070 */
[----:B------:R-:W-:Y:S02]  /*0cc0*/  ISETP.NE.AND.EX P0, PT, R31, RZ, PT, P0 ;  /* 0x000000ff1f00720c */ /* 0x000fe40003f05300 */
[----:B------:R-:W0:Y:S01]  /*0cd0*/  LDC R24, c[0x0][0x600] ;  /* 0x00018000ff187b82 */ /* 0x000e220000000800 */
[-CC-:B-1----:R-:W-:Y:S02]  /*0ce0*/  SHF.R.U64 R14, R10, R12.reuse, R5.reuse ;  /* 0x0000000c0a0e7219 */ /* 0x182fe40000001205 */
[----:B------:R-:W-:-:S05]  /*0cf0*/  SHF.R.U32.HI R5, RZ, R12, R5 ;  /* 0x0000000cff057219 */ /* 0x000fca0000011605 */
[----:B------:R-:W1:Y:S01]  /*0d00*/  LDC R15, c[0x0][0x648] ;  /* 0x00019200ff0f7b82 */ /* 0x000e620000000800 */
[-CC-:B--2---:R-:W-:Y:S02]  /*0d10*/  SHF.R.U64 R27, R14, R20.reuse, R5.reuse ;  /* 0x000000140e1b7219 */ /* 0x184fe40000001205 */
[----:B------:R-:W-:-:S05]  /*0d20*/  SHF.R.U32.HI R5, RZ, R20, R5 ;  /* 0x00000014ff057219 */ /* 0x000fca0000011605 */
[----:B------:R-:W2:Y:S01]  /*0d30*/  LDC R21, c[0x0][0x638] ;  /* 0x00018e00ff157b82 */ /* 0x000ea20000000800 */
[-CC-:B---3--:R-:W-:Y:S02]  /*0d40*/  SHF.R.U64 R20, R27, R28.reuse, R5.reuse ;  /* 0x0000001c1b147219 */ /* 0x188fe40000001205 */
[-C--:B------:R-:W-:Y:S02]  /*0d50*/  SHF.L.U32 R3, R3, R28.reuse, RZ ;  /* 0x0000001c03037219 */ /* 0x080fe400000006ff */
[----:B------:R-:W-:Y:S01]  /*0d60*/  SHF.R.U32.HI R5, RZ, R28, R5 ;  /* 0x0000001cff057219 */ /* 0x000fe20000011605 */
[----:B------:R-:W-:Y:S01]  /*0d70*/  IMAD.MOV.U32 R4, RZ, RZ, R20 ;  /* 0x000000ffff047224 */ /* 0x000fe200078e0014 */
[----:B------:R-:W-:Y:S01]  /*0d80*/  LOP3.LUT R12, RZ, R3, RZ, 0x33, !PT ;  /* 0x00000003ff0c7212 */ /* 0x000fe200078e33ff */
[----:B------:R-:W3:Y:S01]  /*0d90*/  LDC R25, c[0x0][0x610] ;  /* 0x00018400ff197b82 */ /* 0x000ee20000000800 */
[----:B------:R-:W-:Y:S05]  /*0da0*/  @!P0 BRA `(.L_x_10) ;  /* 0x0000000000288947 */ /* 0x000fea0003800000 */
[----:B------:R-:W4:Y:S02]  /*0db0*/  LDC R3, c[0x0][0x64c] ;  /* 0x00019300ff037b82 */ /* 0x000f240000000800 */
[----:B----4-:R-:W-:-:S05]  /*0dc0*/  IADD3 R3, P0, R20, R3, RZ ;  /* 0x0000000314037210 */ /* 0x010fca0007f1e0ff */
        /* <DEDUP_REMOVED lines=8> */
.L_x_10:
[----:B-1----:R-:W-:Y:S01]  /*0e50*/  SHF.R.U64 R4, R4, R15, R5 ;  /* 0x0000000f04047219 */ /* 0x002fe20000001205 */
[----:B0-----:R-:W-:Y:S01]  /*0e60*/  VIADD R5, R24, 0xffffffff ;  /* 0xffffffff18057836 */ /* 0x001fe20000000000 */
[----:B------:R-:W-:Y:S02]  /*0e70*/  SHF.L.U32 R3, R23, R28, RZ ;  /* 0x0000001c17037219 */ /* 0x000fe400000006ff */
[----:B------:R-:W-:Y:S01]  /*0e80*/  LOP3.LUT R12, R27, R12, RZ, 0xc0, !PT ;  /* 0x0000000c1b0c7212 */ /* 0x000fe200078ec0ff */
[----:B------:R-:W-:Y:S01]  /*0e90*/  IMAD.MOV R8, RZ, RZ, -R4 ;  /* 0x000000ffff087224 */ /* 0x000fe200078e0a04 */
[----:B------:R-:W-:Y:S02]  /*0ea0*/  SEL R6, R6, R29, !P1 ;  /* 0x0000001d06067207 */ /* 0x000fe40004800000 */
[----:B------:R-:W-:Y:S01]  /*0eb0*/  LOP3.LUT R5, R14, R5, RZ, 0xc0, !PT ;  /* 0x000000050e057212 */ /* 0x000fe200078ec0ff */
[----:B------:R-:W-:Y:S02]  /*0ec0*/  IMAD R9, R3, R4, R12 ;  /* 0x0000000403097224 */ /* 0x000fe400078e020c */
[----:B--2---:R-:W-:-:S02]  /*0ed0*/  IMAD R3, R8, R21, R20 ;  /* 0x0000001508037224 */ /* 0x004fc400078e0214 */
[----:B---3--:R-:W-:Y:S02]  /*0ee0*/  IMAD R6, R9, R25, R6 ;  /* 0x0000001909067224 */ /* 0x008fe400078e0206 */
[----:B------:R-:W-:Y:S02]  /*0ef0*/  IMAD R103, R3, R24, R5 ;  /* 0x0000001803677224 */ /* 0x000fe400078e0205 */
[----:B------:R-:W-:-:S03]  /*0f00*/  IMAD.MOV.U32 R4, RZ, RZ, 0x1 ;  /* 0x00000001ff047424 */ /* 0x000fc600078e00ff */
[----:B------:R-:W-:Y:S02]  /*0f10*/  SEL R100, R103, R6, !P1 ;  /* 0x0000000667647207 */ /* 0x000fe40004800000 */
[----:B------:R-:W-:Y:S02]  /*0f20*/  PRMT R3, R4, 0x7610, R3 ;  /* 0x0000761004037816 */ /* 0x000fe40000000003 */
[----:B------:R-:W-:-:S07]  /*0f30*/  SEL R103, R6, R103, !P1 ;  /* 0x0000006706677207 */ /* 0x000fce0004800000 */
.L_x_8:
[----:B------:R-:W-:-:S08]  /*0f40*/  NOP ;  /* 0x0000000000007918 */ /* 0x000fd00000000000 */
[----:B------:R-:W0:Y:S02]  /*0f50*/  USETMAXREG.TRY_ALLOC.CTAPOOL UP0, 0xe8 ;  /* 0x000000e8000079c8 */ /* 0x000e240008000600 */
[----:B0-----:R-:W-:-:S13]  /*0f60*/  PLOP3.LUT P0, PT, PT, PT, UP0, 0x80, 0x0 ;  /* 0x000000000000781c */ /* 0x001fda0003f0f008 */
[----:B------:R-:W-:Y:S05]  /*0f70*/  @!P0 BRA `(.L_x_8) ;  /* 0xfffffffc00f08947 */ /* 0x000fea000383ffff */
[----:B------:R-:W-:Y:S01]  /*0f80*/  ULDC.64 UR4, c[0x0][0x598] ;  /* 0x0001660000047ab9 */ /* 0x000fe20000000a00 */
[----:B------:R-:W-:Y:S01]  /*0f90*/  ULDC.64 UR38, c[0x0][0x208] ;  /* 0x0000820000267ab9 */ /* 0x000fe20000000a00 */
[----:B------:R-:W-:-:S04]  /*0fa0*/  ISETP.NE.U32.AND P0, PT, RZ, UR4, PT ;  /* 0x00000004ff007c0c */ /* 0x000fc8000bf05070 */
[----:B------:R-:W-:-:S13]  /*0fb0*/  ISETP.NE.AND.EX P0, PT, RZ, UR5, PT, P0 ;  /* 0x00000005ff007c0c */ /* 0x000fda000bf05300 */
[----:B------:R-:W-:Y:S05]  /*0fc0*/  @!P0 BRA `(.L_x_11) ;  /* 0x00000000001c8947 */ /* 0x000fea0003800000 */
[----:B------:R-:W0:Y:S02]  /*0fd0*/  LDC.64 R4, c[0x0][0x598] ;  /* 0x00016600ff047b82 */ /* 0x000e240000000a00 */
[----:B0-----:R-:W2:Y:S02]  /*0fe0*/  LDG.E.64 R4, desc[UR38][R4.64] ;  /* 0x0000002604047981 */ /* 0x001ea4000c1e1b00 */
[----:B--2---:R-:W-:-:S04]  /*0ff0*/  ISETP.NE.U32.AND P0, PT, R4, RZ, PT ;  /* 0x000000ff0400720c */ /* 0x004fc80003f05070 */
[----:B------:R-:W-:-:S13]  /*1000*/  ISETP.NE.AND.EX P0, PT, R5, RZ, PT, P0 ;  /* 0x000000ff0500720c */ /* 0x000fda0003f05300 */
[----:B------:R-:W-:Y:S05]  /*1010*/  @!P0 BRA `(.L_x_11) ;  /* 0x0000000000088947 */ /* 0x000fea0003800000 */
[----:B------:R0:W5:Y:S01]  /*1020*/  LD.E R23, desc[UR38][R4.64] ;  /* 0x0000002604177980 */ /* 0x000162000c101900 */
[----:B------:R-:W-:Y:S05]  /*1030*/  BRA `(.L_x_12) ;  /* 0x0000000000247947 */ /* 0x000fea0003800000 */
.L_x_11:
[----:B------:R-:W-:Y:S02]  /*1040*/  ULDC.64 UR4, c[0x0][0x588] ;  /* 0x0001620000047ab9 */ /* 0x000fe40000000a00 */
[----:B------:R-:W-:-:S04]  /*1050*/  ISETP.NE.U32.AND P0, PT, RZ, UR4, PT ;  /* 0x00000004ff007c0c */ /* 0x000fc8000bf05070 */
[----:B------:R-:W-:-:S13]  /*1060*/  ISETP.NE.AND.EX P0, PT, RZ, UR5, PT, P0 ;  /* 0x00000005ff007c0c */ /* 0x000fda000bf05300 */
[----:B------:R-:W-:Y:S05]  /*1070*/  @!P0 BRA `(.L_x_13) ;  /* 0x00000000000c8947 */ /* 0x000fea0003800000 */
[----:B------:R-:W0:Y:S02]  /*1080*/  LDC.64 R4, c[0x0][0x588] ;  /* 0x00016200ff047b82 */ /* 0x000e240000000a00 */
[----:B0-----:R1:W5:Y:S01]  /*1090*/  LDG.E R23, desc[UR38][R4.64] ;  /* 0x0000002604177981 */ /* 0x001362000c1e1900 */
[----:B------:R-:W-:Y:S05]  /*10a0*/  BRA `(.L_x_12) ;  /* 0x0000000000087947 */ /* 0x000fea0003800000 */
.L_x_13:
[----:B------:R-:W-:Y:S02]  /*10b0*/  ULDC UR4, c[0x0][0x580] ;  /* 0x0001600000047ab9 */ /* 0x000fe40000000800 */
[----:B------:R-:W-:-:S07]  /*10c0*/  IMAD.U32 R23, RZ, RZ, UR4 ;  /* 0x00000004ff177e24 */ /* 0x000fce000f8e00ff */
.L_x_12:
[----:B------:R-:W-:Y:S02]  /*10d0*/  ULDC.64 UR4, c[0x0][0x5a0] ;  /* 0x0001680000047ab9 */ /* 0x000fe40000000a00 */
[----:B------:R-:W-:-:S04]  /*10e0*/  ISETP.NE.U32.AND P0, PT, RZ, UR4, PT ;  /* 0x00000004ff007c0c */ /* 0x000fc8000bf05070 */
[----:B------:R-:W-:-:S13]  /*10f0*/  ISETP.NE.AND.EX P0, PT, RZ, UR5, PT, P0 ;  /* 0x00000005ff007c0c */ /* 0x000fda000bf05300 */
[----:B------:R-:W-:Y:S05]  /*1100*/  @!P0 BRA `(.L_x_14) ;  /* 0x00000000001c8947 */ /* 0x000fea0003800000 */
[----:B01----:R-:W0:Y:S02]  /*1110*/  LDC.64 R4, c[0x0][0x5a0] ;  /* 0x00016800ff047b82 */ /* 0x003e240000000a00 */
[----:B0-----:R-:W2:Y:S02]  /*1120*/  LDG.E.64 R4, desc[UR38][R4.64] ;  /* 0x0000002604047981 */ /* 0x001ea4000c1e1b00 */
[----:B--2---:R-:W-:-:S04]  /*1130*/  ISETP.NE.U32.AND P0, PT, R4, RZ, PT ;  /* 0x000000ff0400720c */ /* 0x004fc80003f05070 */
[----:B------:R-:W-:-:S13]  /*1140*/  ISETP.NE.AND.EX P0, PT, R5, RZ, PT, P0 ;  /* 0x000000ff0500720c */ /* 0x000fda0003f05300 */
[----:B------:R-:W-:Y:S05]  /*1150*/  @!P0 BRA `(.L_x_14) ;  /* 0x0000000000088947 */ /* 0x000fea0003800000 */
[----:B------:R0:W5:Y:S01]  /*1160*/  LD.E R90, desc[UR38][R4.64] ;  /* 0x00000026045a7980 */ /* 0x000162000c101900 */
[----:B------:R-:W-:Y:S05]  /*1170*/  BRA `(.L_x_15) ;  /* 0x0000000000247947 */ /* 0x000fea0003800000 */
.L_x_14:
[----:B------:R-:W-:Y:S02]  /*1180*/  ULDC.64 UR4, c[0x0][0x590] ;  /* 0x0001640000047ab9 */ /* 0x000fe40000000a00 */
[----:B------:R-:W-:-:S04]  /*1190*/  ISETP.NE.U32.AND P0, PT, RZ, UR4, PT ;  /* 0x00000004ff007c0c */ /* 0x000fc8000bf05070 */
[----:B------:R-:W-:-:S13]  /*11a0*/  ISETP.NE.AND.EX P0, PT, RZ, UR5, PT, P0 ;  /* 0x00000005ff007c0c */ /* 0x000fda000bf05300 */
[----:B------:R-:W-:Y:S05]  /*11b0*/  @!P0 BRA `(.L_x_16) ;  /* 0x00000000000c8947 */ /* 0x000fea0003800000 */
[----:B------:R-:W2:Y:S02]  /*11c0*/  LDC.64 R90, c[0x0][0x590] ;  /* 0x00016400ff5a7b82 */ /* 0x000ea40000000a00 */
[----:B--2---:R2:W5:Y:S01]  /*11d0*/  LDG.E R90, desc[UR38][R90.64] ;  /* 0x000000265a5a7981 */ /* 0x004562000c1e1900 */
[----:B------:R-:W-:Y:S05]  /*11e0*/  BRA `(.L_x_15) ;  /* 0x0000000000087947 */ /* 0x000fea0003800000 */
.L_x_16:
[----:B------:R-:W-:Y:S02]  /*11f0*/  ULDC UR4, c[0x0][0x584] ;  /* 0x0001610000047ab9 */ /* 0x000fe40000000800 */
[----:B------:R-:W-:-:S07]  /*1200*/  IMAD.U32 R90, RZ, RZ, UR4 ;  /* 0x00000004ff5a7e24 */ /* 0x000fce000f8e00ff */
.L_x_15:
[----:B------:R-:W-:-:S13]  /*1210*/  LOP3.LUT P0, RZ, R3, 0xff, RZ, 0xc0, !PT ;  /* 0x000000ff03ff7812 */ /* 0x000fda000780c0ff */
[----:B------:R-:W-:Y:S05]  /*1220*/  @!P0 EXIT ;  /* 0x000000000000894d */ /* 0x000fea0003800000 */
[----:B------:R-:W3:Y:S01]  /*1230*/  LDC R93, c[0x0][0x658] ;  /* 0x00019600ff5d7b82 */ /* 0x000ee20000000800 */
[----:B------:R-:W-:Y:S01]  /*1240*/  LOP3.LUT R7, R7, 0x1, RZ, 0xc0, !PT ;  /* 0x0000000107077812 */ /* 0x000fe200078ec0ff */
[----:B------:R-:W-:Y:S01]  /*1250*/  ULDC.64 UR6, c[0x0][0x288] ;  /* 0x0000a20000067ab9 */ /* 0x000fe20000000a00 */
[----:B------:R-:W-:Y:S01]  /*1260*/  SHF.R.U32.HI R3, RZ, 0x2, R95 ;  /* 0x00000002ff037819 */ /* 0x000fe2000001165f */
[----:B------:R-:W-:Y:S01]  /*1270*/  UIADD3 UR4, UR7, 0x3f, URZ ;  /* 0x0000003f07047890 */ /* 0x000fe2000fffe03f */
[----:B------:R-:W-:Y:S01]  /*1280*/  SHF.R.U32.HI R0, RZ, 0x1, R0 ;  /* 0x00000001ff007819 */ /* 0x000fe20000011600 */
[----:B------:R-:W-:Y:S01]  /*1290*/  IMAD.SHL.U32 R88, R7, 0x40, RZ ;  /* 0x0000004007587824 */ /* 0x000fe200078e00ff */
[----:B------:R-:W-:Y:S01]  /*12a0*/  LOP3.LUT R3, R3, 0x7, RZ, 0xc0, !PT ;  /* 0x0000000703037812 */ /* 0x000fe200078ec0ff */
[----:B------:R-:W4:Y:S01]  /*12b0*/  LDC.64 R8, c[0x0][0x5c8] ;  /* 0x00017200ff087b82 */ /* 0x000f220000000a00 */
[----:B------:R-:W-:Y:S01]  /*12c0*/  USHF.R.S32.HI UR5, URZ, 0x1f, UR4 ;  /* 0x0000001f3f057899 */ /* 0x000fe20008011404 */
[----:B------:R-:W-:Y:S01]  /*12d0*/  LOP3.LUT R0, R0, 0x30, RZ, 0xc0, !PT ;  /* 0x0000003000007812 */ /* 0x000fe200078ec0ff */
[----:B------:R-:W-:Y:S01]  /*12e0*/  IMAD.MOV.U32 R6, RZ, RZ, 0x1 ;  /* 0x00000001ff067424 */ /* 0x000fe200078e00ff */
[--C-:B------:R-:W-:Y:S01]  /*12f0*/  LOP3.LUT R88, R88, 0x40, R3.reuse, 0xe2, !PT ;  /* 0x0000004058587812 */ /* 0x100fe200078ee203 */
[----:B------:R-:W-:Y:S01]  /*1300*/  ULEA.HI UR5, UR5, UR4, URZ, 0x6 ;  /* 0x0000000405057291 */ /* 0x000fe2000f8f303f */
[-C--:B01----:R-:W-:Y:S01]  /*1310*/  IADD3 R4, RZ, -R0.reuse, -R3 ;  /* 0x80000000ff047210 */ /* 0x083fe20007ffe803 */
[----:B------:R-:W-:Y:S01]  /*1320*/  IMAD.U32 R5, RZ, RZ, UR6 ;  /* 0x00000006ff057e24 */ /* 0x000fe2000f8e00ff */
[----:B------:R-:W0:Y:S01]  /*1330*/  LDC R97, c[0x0][0x600] ;  /* 0x00018000ff617b82 */ /* 0x000e220000000800 */
[----:B------:R-:W-:Y:S01]  /*1340*/  LOP3.LUT R88, R88, R0, RZ, 0xfc, !PT ;  /* 0x0000000058587212 */ /* 0x000fe200078efcff */
[----:B------:R-:W-:Y:S01]  /*1350*/  IMAD.MOV.U32 R0, RZ, RZ, -0x1 ;  /* 0xffffffffff007424 */ /* 0x000fe200078e00ff */
[----:B------:R-:W-:Y:S01]  /*1360*/  USHF.R.S32.HI UR43, URZ, 0x6, UR5 ;  /* 0x000000063f2b7899 */ /* 0x000fe20008011405 */
[----:B------:R-:W-:Y:S01]  /*1370*/  LOP3.LUT R94, R95, 0x3, RZ, 0xc0, !PT ;  /* 0x000000035f5e7812 */ /* 0x000fe200078ec0ff */
[----:B------:R-:W-:Y:S01]  /*1380*/  IMAD R4, R7, -0x40, R4 ;  /* 0xffffffc007047824 */ /* 0x000fe200078e0204 */
[C---:B------:R-:W-:Y:S01]  /*1390*/  LOP3.LUT R96, R95.reuse, 0x80, RZ, 0xc0, !PT ;  /* 0x000000805f607812 */ /* 0x040fe200078ec0ff */
[----:B------:R-:W-:Y:S01]  /*13a0*/  UISETP.LT.AND UP0, UPT, UR43, 0x1, UPT ;  /* 0x000000012b00788c */ /* 0x000fe2000bf01270 */
[-C--:B---3--:R-:W-:Y:S01]  /*13b0*/  SHF.L.U32 R0, R0, R93.reuse, RZ ;  /* 0x0000005d00007219 */ /* 0x088fe200000006ff */
[----:B------:R-:W-:Y:S01]  /*13c0*/  ULDC UR4, c[0x0][0x284] ;  /* 0x0000a10000047ab9 */ /* 0x000fe20000000800 */
[----:B------:R-:W-:Y:S01]  /*13d0*/  IMAD R94, R94, -0x2, R5 ;  /* 0xfffffffe5e5e7824 */ /* 0x000fe200078e0205 */
[----:B------:R-:W-:Y:S01]  /*13e0*/  USEL UR44, UR43, 0x1, UP0 ;  /* 0x000000012b2c7887 */ /* 0x000fe20008000000 */
[----:B------:R-:W-:Y:S01]  /*13f0*/  SHF.L.U32 R93, R6, R93, RZ ;  /* 0x0000005d065d7219 */ /* 0x000fe200000006ff */
[----:B------:R-:W-:Y:S01]  /*1400*/  IMAD.SHL.U32 R95, R95, 0x2, RZ ;  /* 0x000000025f5f7824 */ /* 0x000fe200078e00ff */
[----:B------:R-:W-:Y:S01]  /*1410*/  LOP3.LUT R102, R18, 0x1, RZ, 0xfc, !PT ;  /* 0x0000000112667812 */ /* 0x000fe200078efcff */
[----:B------:R-:W-:Y:S01]  /*1420*/  VIADD R99, R4, UR4 ;  /* 0x0000000404637c36 */ /* 0x000fe20008000000 */
[C---:B----4-:R-:W-:Y:S01]  /*1430*/  SHF.L.U64.HI R92, R8.reuse, 0x3, R9 ;  /* 0x00000003085c7819 */ /* 0x050fe20000010209 */
[----:B--2---:R-:W-:Y:S01]  /*1440*/  IMAD.SHL.U32 R91, R8, 0x8, RZ ;  /* 0x00000008085b7824 */ /* 0x004fe200078e00ff */
[----:B------:R-:W-:Y:S01]  /*1450*/  SHF.R.U32.HI R96, RZ, 0x7, R96 ;  /* 0x00000007ff607819 */ /* 0x000fe20000011660 */
[----:B------:R-:W-:Y:S01]  /*1460*/  IMAD.MOV.U32 R89, RZ, RZ, RZ ;  /* 0x000000ffff597224 */ /* 0x000fe200078e00ff */
[----:B------:R-:W-:Y:S01]  /*1470*/  LOP3.LUT R98, RZ, R0, RZ, 0x33, !PT ;  /* 0x00000000ff627212 */ /* 0x000fe200078e33ff */
[----:B------:R-:W-:Y:S01]  /*1480*/  UIADD3 UR44, UR43, -UR44, URZ ;  /* 0x8000002c2b2c7290 */ /* 0x000fe2000fffe03f */
[----:B------:R-:W-:Y:S01]  /*1490*/  UMOV UR40, URZ ;  /* 0x0000003f00287c82 */ /* 0x000fe20008000000 */
[----:B0-----:R-:W-:Y:S01]  /*14a0*/  VIADD R97, R97, 0xffffffff ;  /* 0xffffffff61617836 */ /* 0x001fe20000000000 */
[----:B------:R-:W-:-:S09]  /*14b0*/  UMOV UR41, URZ ;  /* 0x0000003f00297c82 */ /* 0x000fd20008000000 */
.L_x_162:
[----:B0-----:R-:W0:Y:S01]  /*14c0*/  SHFL.IDX PT, R0, R96, RZ, 0x1f ;  /* 0x00001fff60007589 */ /* 0x001e2200000e0000 */
[----:B-1----:R-:W1:Y:S01]  /*14d0*/  S2UR UR7, SR_CgaCtaId ;  /* 0x00000000000779c3 */ /* 0x002e620000008800 */
[----:B------:R-:W-:Y:S01]  /*14e0*/  UMOV UR6, 0x400 ;  /* 0x0000040000067882 */ /* 0x000fe20000000000 */
[----:B0-----:R-:W-:Y:S01]  /*14f0*/  R2UR UR4, R0 ;  /* 0x00000000000472ca */ /* 0x001fe200000e0000 */
[----:B-1----:R-:W-:-:S12]  /*1500*/  ULEA UR6, UR7, UR6, 0x18 ;  /* 0x0000000607067291 */ /* 0x002fd8000f8ec03f */
[----:B------:R-:W-:-:S04]  /*1510*/  ULEA.HI UR5, UR4, UR4, URZ, 0x1 ;  /* 0x0000000404057291 */ /* 0x000fc8000f8f083f */
[----:B------:R-:W-:-:S04]  /*1520*/  ULOP3.LUT UR5, UR5, 0x7fffe, URZ, 0xc0, !UPT ;  /* 0x0007fffe05057892 */ /* 0x000fc8000f8ec03f */
[----:B------:R-:W-:-:S03]  /*1530*/  UIADD3 UR5, UR4, -UR5, URZ ;  /* 0x8000000504057290 */ /* 0x000fc6000fffe03f */
[----:B------:R-:W-:Y:S01]  /*1540*/  ULDC UR4, c[0x0][0x28c] ;  /* 0x0000a30000047ab9 */ /* 0x000fe20000000800 */
[----:B------:R-:W-:Y:S01]  /*1550*/  ULEA UR5, UR5, UR6, 0xd ;  /* 0x0000000605057291 */ /* 0x000fe2000f8e683f */
[----:B------:R-:W-:-:S03]  /*1560*/  ISETP.LT.AND P0, PT, RZ, UR4, PT ;  /* 0x00000004ff007c0c */ /* 0x000fc6000bf01270 */
[----:B------:R-:W-:-:S04]  /*1570*/  UIADD3 UR5, UR5, 0x180, URZ ;  /* 0x0000018005057890 */ /* 0x000fc8000fffe03f */
[----:B------:R-:W-:-:S04]  /*1580*/  USHF.R.U32.HI UR5, URZ, 0x4, UR5 ;  /* 0x000000043f057899 */ /* 0x000fc80008011605 */
[----:B------:R-:W-:Y:S02]  /*1590*/  ULOP3.LUT UR45, UR5, 0x3fff, URZ, 0xc0, !UPT ;  /* 0x00003fff052d7892 */ /* 0x000fe4000f8ec03f */
[----:B--2345:R-:W-:Y:S10]  /*15a0*/  @P0 BRA `(.L_x_17) ;  /* 0x0000000000400947 */ /* 0x03cff40003800000 */
[----:B------:R-:W-:Y:S01]  /*15b0*/  MOV R0, 0x0 ;  /* 0x0000000000007802 */ /* 0x000fe20000000f00 */
[----:B------:R-:W-:Y:S01]  /*15c0*/  ULDC.64 UR4, c[0x4][0x68] ;  /* 0x01001a0000047ab9 */ /* 0x000fe20000000a00 */
[----:B------:R-:W-:Y:S01]  /*15d0*/  ULDC.64 UR6, c[0x4][0x8] ;  /* 0x0100020000067ab9 */ /* 0x000fe20000000a00 */
[----:B------:R-:W-:Y:S01]  /*15e0*/  IMAD.U32 R4, RZ, RZ, UR4 ;  /* 0x00000004ff047e24 */ /* 0x000fe2000f8e00ff */
[----:B------:R0:W1:Y:S01]  /*15f0*/  LDC.64 R14, c[0x4][R0] ;  /* 0x01000000000e7b82 */ /* 0x0000620000000a00 */
[----:B------:R-:W-:Y:S01]  /*1600*/  IMAD.U32 R5, RZ, RZ, UR5 ;  /* 0x00000005ff057e24 */ /* 0x000fe2000f8e00ff */
[----:B------:R-:W-:Y:S01]  /*1610*/  ULDC.64 UR4, c[0x4][0x70] ;  /* 0x01001c0000047ab9 */ /* 0x000fe20000000a00 */
[----:B------:R-:W-:Y:S02]  /*1620*/  IMAD.U32 R10, RZ, RZ, UR6 ;  /* 0x00000006ff0a7e24 */ /* 0x000fe4000f8e00ff */
[----:B------:R-:W-:Y:S02]  /*1630*/  IMAD.U32 R6, RZ, RZ, UR4 ;  /* 0x00000004ff067e24 */ /* 0x000fe4000f8e00ff */
[----:B------:R-:W-:-:S02]  /*1640*/  IMAD.U32 R7, RZ, RZ, UR5 ;  /* 0x00000005ff077e24 */ /* 0x000fc4000f8e00ff */
[----:B------:R-:W-:Y:S02]  /*1650*/  IMAD.U32 R11, RZ, RZ, UR7 ;  /* 0x00000007ff0b7e24 */ /* 0x000fe4000f8e00ff */
[----:B------:R-:W-:Y:S02]  /*1660*/  IMAD.MOV.U32 R8, RZ, RZ, 0x1e1 ;  /* 0x000001e1ff087424 */ /* 0x000fe400078e00ff */
[----:B------:R-:W-:Y:S02]  /*1670*/  IMAD.MOV.U32 R12, RZ, RZ, 0x1 ;  /* 0x00000001ff0c7424 */ /* 0x000fe400078e00ff */
[----:B0-----:R-:W-:-:S07]  /*1680*/  IMAD.MOV.U32 R13, RZ, RZ, RZ ;  /* 0x000000ffff0d7224 */ /* 0x001fce00078e00ff */
[----:B------:R-:W-:-:S07]  /*1690*/  LEPC R20, `(.L_x_17) ;  /* 0x000000001014794e */ /* 0x000fce0000000000 */
[----:B-1---5:R-:W-:Y:S05]  /*16a0*/  CALL.ABS.NOINC R14 ;  /* 0x000000000e007343 */ /* 0x022fea0003c00000 */
.L_x_17:
[----:B------:R-:W-:-:S13]  /*16b0*/  ISETP.NE.AND P0, PT, R102, 0x3, PT ;  /* 0x000000036600780c */ /* 0x000fda0003f05270 */
[----:B------:R-:W-:Y:S05]  /*16c0*/  @!P0 BRA `(.L_x_18) ;  /* 0x0000000000048947 */ /* 0x000fea0003800000 */
[----:B------:R-:W-:Y:S01]  /*16d0*/  BPT.TRAP 0x1 ;  /* 0x000000040000795c */ /* 0x000fe20000300000 */
.L_x_18:
[----:B------:R-:W0:Y:S01]  /*16e0*/  S2UR UR5, SR_CgaCtaId ;  /* 0x00000000000579c3 */ /* 0x000e220000008800 */
[----:B------:R-:W-:Y:S01]  /*16f0*/  UMOV UR4, 0x400 ;  /* 0x0000040000047882 */ /* 0x000fe20000000000 */
[----:B------:R-:W-:Y:S02]  /*1700*/  IMAD.U32 R0, RZ, RZ, UR40 ;  /* 0x00000028ff007e24 */ /* 0x000fe4000f8e00ff */
[----:B------:R-:W-:-:S03]  /*1710*/  IMAD.U32 R3, RZ, RZ, UR41 ;  /* 0x00000029ff037e24 */ /* 0x000fc6000f8e00ff */
[----:B------:R-:W-:Y:S01]  /*1720*/  SHF.L.U32 R0, R0, 0x1f, RZ ;  /* 0x0000001f00007819 */ /* 0x000fe200000006ff */
[----:B0-----:R-:W-:-:S06]  /*1730*/  ULEA UR4, UR5, UR4, 0x18 ;  /* 0x0000000405047291 */ /* 0x001fcc000f8ec03f */
[----:B------:R-:W-:-:S04]  /*1740*/  IMAD.U32 R6, RZ, RZ, UR4 ;  /* 0x00000004ff067e24 */ /* 0x000fc8000f8e00ff */
[----:B------:R-:W-:-:S04]  /*1750*/  IMAD R3, R3, 0x8, R6 ;  /* 0x0000000803037824 */ /* 0x000fc800078e0206 */
[----:B------:R0:W1:Y:S01]  /*1760*/  SYNCS.PHASECHK.TRANS64.TRYWAIT P1, [R3+URZ], R0 ;  /* 0x00000000030075a7 */ /* 0x000062000802017f */
[----:B------:R-:W-:Y:S05]  /*1770*/  @!P0 BRA `(.L_x_19) ;  /* 0x0000000000048947 */ /* 0x000fea0003800000 */
[----:B------:R-:W-:Y:S01]  /*1780*/  BPT.TRAP 0x1 ;  /* 0x000000040000795c */ /* 0x000fe20000300000 */
.L_x_19:
[----:B------:R-:W-:-:S05]  /*1790*/  IMAD.U32 R4, RZ, RZ, UR44 ;  /* 0x0000002cff047e24 */ /* 0x000fca000f8e00ff */
[----:B------:R-:W-:Y:S01]  /*17a0*/  ISETP.GE.AND P2, PT, R4, 0x1, PT ;  /* 0x000000010400780c */ /* 0x000fe20003f46270 */
[----:B-1----:R-:W-:-:S12]  /*17b0*/  @P1 BRA `(.L_x_20) ;  /* 0x0000000000081947 */ /* 0x002fd80003800000 */
[----:B------:R-:W1:Y:S02]  /*17c0*/  SYNCS.PHASECHK.TRANS64.TRYWAIT P1, [R3+URZ], R0 ;  /* 0x00000000030075a7 */ /* 0x000e64000802017f */
[----:B-1----:R-:W-:Y:S05]  /*17d0*/  @!P1 BRA `(.L_x_21) ;  /* 0x0000006400e49947 */ /* 0x002fea0003800000 */
.L_x_20:
[----:B------:R-:W-:Y:S05]  /*17e0*/  WARPSYNC.ALL ;  /* 0x0000000000007948 */ /* 0x000fea0003800000 */
[----:B------:R-:W-:Y:S01]  /*17f0*/  R2UR UR4, R6 ;  /* 0x00000000060472ca */ /* 0x000fe200000e0000 */
[----:B------:R-:W-:Y:S01]  /*1800*/  ULEA UR5, UR41, UR45, 0xa ;  /* 0x0000002d29057291 */ /* 0x000fe2000f8e503f */
[----:B------:R-:W-:Y:S01]  /*1810*/  WARPGROUP.ARRIVE ;  /* 0x00000000000079c5 */ /* 0x000fe20000000000 */
[----:B------:R-:W-:Y:S01]  /*1820*/  UMOV UR9, 0x40000040 ;  /* 0x4000004000097882 */ /* 0x000fe20000000000 */
[----:B------:R-:W-:-:S04]  /*1830*/  UMOV UR11, 0x40000040 ;  /* 0x40000040000b7882 */ /* 0x000fc80000000000 */
[----:B------:R-:W-:-:S05]  /*1840*/  UMOV UR8, UR5 ;  /* 0x0000000500087c82 */ /* 0x000fca0008000000 */
[----:B------:R-:W-:-:S04]  /*1850*/  UIADD3 UR4, UR4, 0x18180, URZ ;  /* 0x0001818004047890 */ /* 0x000fc8000fffe03f */
[----:B------:R-:W-:-:S04]  /*1860*/  USHF.R.U32.HI UR4, URZ, 0x4, UR4 ;  /* 0x000000043f047899 */ /* 0x000fc80008011604 */
[----:B------:R-:W-:-:S04]  /*1870*/  ULOP3.LUT UR4, UR4, 0x3fff, URZ, 0xc0, !UPT ;  /* 0x00003fff04047892 */ /* 0x000fc8000f8ec03f */
[----:B------:R-:W-:-:S04]  /*1880*/  ULOP3.LUT UR4, UR4, 0x10000, URZ, 0xfc, !UPT ;  /* 0x0001000004047892 */ /* 0x000fc8000f8efc3f */
[----:B------:R-:W-:-:S07]  /*1890*/  ULEA UR6, UR41, UR4, 0xa ;  /* 0x0000000429067291 */ /* 0x000fce000f8e503f */
[----:B------:R-:W-:Y:S02]  /*18a0*/  UMOV UR10, UR6 ;  /* 0x00000006000a7c82 */ /* 0x000fe40008000000 */
[----:B------:R-:W-:Y:S01]  /*18b0*/  HGMMA.64x128x16.F32 R24, gdesc[UR8].tnspA, RZ, !UPT, gsb0 ;  /* 0x21e00000081879f0 */ /* 0x000fe2000c0008ff */
[----:B------:R-:W-:Y:S02]  /*18c0*/  UIADD3 UR8, UR5, 0x80, URZ ;  /* 0x0000008005087890 */ /* 0x000fe4000fffe03f */
[----:B------:R-:W-:Y:S01]  /*18d0*/  UIADD3 UR10, UR6, 0x2, URZ ;  /* 0x00000002060a7890 */ /* 0x000fe2000fffe03f */
[----:B------:R-:W-:Y:S01]  /*18e0*/  UMOV UR9, 0x40000040 ;  /* 0x4000004000097882 */ /* 0x000fe20000000000 */
[----:B------:R-:W-:Y:S01]  /*18f0*/  UMOV UR11, 0x40000040 ;  /* 0x40000040000b7882 */ /* 0x000fe20000000000 */
[----:B------:R-:W-:Y:S02]  /*1900*/  WARPGROUP.DEPBAR.LE gsb0, 0x0 ;  /* 0x00008000000079c5 */ /* 0x000fe40000010000 */
[----:B------:R-:W-:-:S06]  /*1910*/  WARPGROUP.ARRIVE ;  /* 0x00000000000079c5 */ /* 0x000fcc0000000000 */
[----:B------:R-:W-:Y:S01]  /*1920*/  HGMMA.64x128x16.F32 R24, gdesc[UR8].tnspA, R24, gsb0 ;  /* 0x21e00000081879f0 */ /* 0x000fe20008000818 */
        /* <DEDUP_REMOVED lines=13> */
[----:B------:R-:W-:Y:S03]  /*1a00*/  HGMMA.64x128x16.F32 R24, gdesc[UR8].tnspA, R24, gsb0 ;  /* 0x21e00000081879f0 */ /* 0x000fe60008000818 */
[----:B------:R-:W-:Y:S02]  /*1a10*/  WARPGROUP.DEPBAR.LE gsb0, 0x0 ;  /* 0x00008000000079c5 */ /* 0x000fe40000010000 */
[----:B------:R-:W-:Y:S05]  /*1a20*/  @!P2 BRA `(.L_x_22) ;  /* 0x000000040028a947 */ /* 0x000fea0003800000 */
[----:B------:R-:W-:Y:S01]  /*1a30*/  UIADD3 UR5, UR41, 0x1, URZ ;  /* 0x0000000129057890 */ /* 0x000fe2000fffe03f */
[----:B01----:R-:W-:Y:S02]  /*1a40*/  IMAD.U32 R0, RZ, RZ, UR44 ;  /* 0x0000002cff007e24 */ /* 0x003fe4000f8e00ff */
[----:B------:R-:W-:Y:S01]  /*1a50*/  IMAD.U32 R3, RZ, RZ, UR41 ;  /* 0x00000029ff037e24 */ /* 0x000fe2000f8e00ff */
[----:B------:R-:W-:-:S04]  /*1a60*/  UISETP.NE.AND UP0, UPT, UR5, 0x6, UPT ;  /* 0x000000060500788c */ /* 0x000fc8000bf05270 */
[----:B------:R-:W-:Y:S02]  /*1a70*/  USEL UR6, URZ, 0x1, UP0 ;  /* 0x000000013f067887 */ /* 0x000fe40008000000 */
[----:B------:R-:W-:Y:S02]  /*1a80*/  USEL UR5, UR5, URZ, UP0 ;  /* 0x0000003f05057287 */ /* 0x000fe40008000000 */
[----:B------:R-:W-:-:S06]  /*1a90*/  ULOP3.LUT UR6, UR40, UR6, URZ, 0x3c, !UPT ;  /* 0x0000000628067292 */ /* 0x000fcc000f8e3c3f */
[----:B------:R-:W-:-:S07]  /*1aa0*/  IMAD.U32 R7, RZ, RZ, UR6 ;  /* 0x00000006ff077e24 */ /* 0x000fce000f8e00ff */
.L_x_29:
[----:B------:R-:W-:Y:S05]  /*1ab0*/  @!P0 BRA `(.L_x_23) ;  /* 0x0000000000048947 */ /* 0x000fea0003800000 */
[----:B------:R-:W-:Y:S01]  /*1ac0*/  BPT.TRAP 0x1 ;  /* 0x000000040000795c */ /* 0x000fe20000300000 */
.L_x_23:
[----:B------:R-:W0:Y:S01]  /*1ad0*/  S2UR UR7, SR_CgaCtaId ;  /* 0x00000000000779c3 */ /* 0x000e220000008800 */
[----:B------:R-:W-:Y:S01]  /*1ae0*/  UMOV UR6, 0x400 ;  /* 0x0000040000067882 */ /* 0x000fe20000000000 */
[----:B------:R-:W-:Y:S01]  /*1af0*/  IMAD.U32 R5, RZ, RZ, UR5 ;  /* 0x00000005ff057e24 */ /* 0x000fe2000f8e00ff */
[----:B------:R-:W-:Y:S01]  /*1b00*/  SHF.L.U32 R4, R7, 0x1f, RZ ;  /* 0x0000001f07047819 */ /* 0x000fe200000006ff */
[----:B0-----:R-:W-:-:S06]  /*1b10*/  ULEA UR6, UR7, UR6, 0x18 ;  /* 0x0000000607067291 */ /* 0x001fcc000f8ec03f */
[----:B------:R-:W-:-:S04]  /*1b20*/  IMAD.U32 R6, RZ, RZ, UR6 ;  /* 0x00000006ff067e24 */ /* 0x000fc8000f8e00ff */
[----:B------:R-:W-:-:S04]  /*1b30*/  IMAD R5, R5, 0x8, R6 ;  /* 0x0000000805057824 */ /* 0x000fc800078e0206 */
[----:B------:R0:W1:Y:S01]  /*1b40*/  SYNCS.PHASECHK.TRANS64.TRYWAIT P1, [R5+URZ], R4 ;  /* 0x00000004050075a7 */ /* 0x000062000802017f */
[----:B------:R-:W-:Y:S05]  /*1b50*/  @!P0 BRA `(.L_x_24) ;  /* 0x0000000000048947 */ /* 0x000fea0003800000 */
[----:B------:R-:W-:Y:S01]  /*1b60*/  BPT.TRAP 0x1 ;  /* 0x000000040000795c */ /* 0x000fe20000300000 */
.L_x_24:
[----:B-1----:R-:W-:Y:S05]  /*1b70*/  @P1 BRA `(.L_x_25) ;  /* 0x0000000000081947 */ /* 0x002fea0003800000 */
[----:B------:R-:W1:Y:S02]  /*1b80*/  SYNCS.PHASECHK.TRANS64.TRYWAIT P1, [R5+URZ], R4 ;  /* 0x00000004050075a7 */ /* 0x000e64000802017f */
[----:B-1----:R-:W-:Y:S05]  /*1b90*/  @!P1 BRA `(.L_x_26) ;  /* 0x0000006400089947 */ /* 0x002fea0003800000 */
.L_x_25:
[----:B------:R-:W-:Y:S01]  /*1ba0*/  ULEA UR6, UR5, UR45, 0xa ;  /* 0x0000002d05067291 */ /* 0x000fe2000f8e503f */
[----:B------:R-:W-:Y:S01]  /*1bb0*/  WARPGROUP.ARRIVE ;  /* 0x00000000000079c5 */ /* 0x000fe20000000000 */
[----:B------:R-:W-:Y:S01]  /*1bc0*/  ULEA UR7, UR5, UR4, 0xa ;  /* 0x0000000405077291 */ /* 0x000fe2000f8e503f */
[----:B------:R-:W-:Y:S01]  /*1bd0*/  UMOV UR9, 0x40000040 ;  /* 0x4000004000097882 */ /* 0x000fe20000000000 */
[----:B------:R-:W-:-:S03]  /*1be0*/  UMOV UR11, 0x40000040 ;  /* 0x40000040000b7882 */ /* 0x000fc60000000000 */
[----:B------:R-:W-:Y:S02]  /*1bf0*/  UMOV UR8, UR6 ;  /* 0x0000000600087c82 */ /* 0x000fe40008000000 */
[----:B------:R-:W-:Y:S02]  /*1c00*/  UMOV UR10, UR7 ;  /* 0x00000007000a7c82 */ /* 0x000fe40008000000 */
[----:B------:R-:W-:Y:S01]  /*1c10*/  HGMMA.64x128x16.F32 R24, gdesc[UR8].tnspA, R24, gsb0 ;  /* 0x21e00000081879f0 */ /* 0x000fe20008000818 */
[----:B------:R-:W-:Y:S02]  /*1c20*/  UIADD3 UR8, UR6, 0x80, URZ ;  /* 0x0000008006087890 */ /* 0x000fe4000fffe03f */
[----:B------:R-:W-:Y:S01]  /*1c30*/  UIADD3 UR10, UR7, 0x2, URZ ;  /* 0x00000002070a7890 */ /* 0x000fe2000fffe03f */
[----:B------:R-:W-:Y:S01]  /*1c40*/  UMOV UR9, 0x40000040 ;  /* 0x4000004000097882 */ /* 0x000fe20000000000 */
[----:B------:R-:W-:Y:S01]  /*1c50*/  UMOV UR11, 0x40000040 ;  /* 0x40000040000b7882 */ /* 0x000fe20000000000 */
[----:B------:R-:W-:-:S02]  /*1c60*/  WARPGROUP.DEPBAR.LE gsb0, 0x0 ;  /* 0x00008000000079c5 */ /* 0x000fc40000010000 */
        /* <DEDUP_REMOVED lines=18> */
[----:B------:R-:W-:Y:S01]  /*1d90*/  BPT.TRAP 0x1 ;  /* 0x000000040000795c */ /* 0x000fe20000300000 */
.L_x_27:
[----:B------:R-:W-:-:S13]  /*1da0*/  ISETP.NE.AND P1, PT, R22, RZ, PT ;  /* 0x000000ff1600720c */ /* 0x000fda0003f25270 */
[----:B01----:R-:W-:-:S04]  /*1db0*/  @P1 IMAD R4, R3, 0x8, R6 ;  /* 0x0000000803041824 */ /* 0x003fc800078e0206 */
[----:B------:R-:W-:-:S05]  /*1dc0*/  @P1 VIADD R4, R4, 0x30 ;  /* 0x0000003004041836 */ /* 0x000fca0000000000 */
[----:B------:R-:W-:-:S04]  /*1dd0*/  @P1 PRMT R4, R19, 0x654, R4 ;  /* 0x0000065413041816 */ /* 0x000fc80000000004 */
[----:B------:R0:W-:Y:S01]  /*1de0*/  @P1 SYNCS.ARRIVE.TRANS64.RED.A1T0 RZ, [R4+URZ], RZ ;  /* 0x000000ff04ff19a7 */ /* 0x0001e2000810043f */
[----:B------:R-:W-:-:S13]  /*1df0*/  ISETP.GT.U32.AND P1, PT, R18, 0x1, PT ;  /* 0x000000011200780c */ /* 0x000fda0003f24070 */
[----:B0-----:R-:W-:Y:S05]  /*1e00*/  @P1 BRA `(.L_x_28) ;  /* 0x0000000000041947 */ /* 0x001fea0003800000 */
[----:B------:R-:W-:Y:S01]  /*1e10*/  BPT.TRAP 0x1 ;  /* 0x000000040000795c */ /* 0x000fe20000300000 */
.L_x_28:
[----:B------:R-:W-:Y:S01]  /*1e20*/  UIADD3 UR5, UR5, 0x1, URZ ;  /* 0x0000000105057890 */ /* 0x000fe2000fffe03f */
[C---:B------:R-:W-:Y:S01]  /*1e30*/  ISETP.GT.AND P2, PT, R0.reuse, 0x1, PT ;  /* 0x000000010000780c */ /* 0x040fe20003f44270 */
[----:B------:R-:W-:Y:S02]  /*1e40*/  VIADD R3, R3, 0x1 ;  /* 0x0000000103037836 */ /* 0x000fe40000000000 */
[----:B------:R-:W-:Y:S01]  /*1e50*/  UISETP.NE.AND UP0, UPT, UR5, 0x6, UPT ;  /* 0x000000060500788c */ /* 0x000fe2000bf05270 */
[----:B------:R-:W-:Y:S02]  /*1e60*/  VIADD R0, R0, 0xffffffff ;  /* 0xffffffff00007836 */ /* 0x000fe40000000000 */
[C---:B------:R-:W-:Y:S01]  /*1e70*/  ISETP.NE.AND P1, PT, R3.reuse, 0x6, PT ;  /* 0x000000060300780c */ /* 0x040fe20003f25270 */
[----:B------:R-:W-:Y:S02]  /*1e80*/  USEL UR6, URZ, 0x1, UP0 ;  /* 0x000000013f067887 */ /* 0x000fe40008000000 */
[----:B------:R-:W-:Y:S01]  /*1e90*/  USEL UR5, UR5, URZ, UP0 ;  /* 0x0000003f05057287 */ /* 0x000fe20008000000 */
[----:B------:R-:W-:-:S03]  /*1ea0*/  SEL R3, R3, RZ, P1 ;  /* 0x000000ff03037207 */ /* 0x000fc60000800000 */
[----:B------:R-:W-:Y:S01]  /*1eb0*/  LOP3.LUT R7, R7, UR6, RZ, 0x3c, !PT ;  /* 0x0000000607077c12 */ /* 0x000fe2000f8e3cff */
[----:B------:R-:W-:Y:S07]  /*1ec0*/  @P2 BRA `(.L_x_29) ;  /* 0xfffffff800f82947 */ /* 0x000fee000383ffff */
.L_x_22:
[----:B01----:R-:W0:Y:S02]  /*1ed0*/  LDC R0, c[0x0][0x28c] ;  /* 0x0000a300ff007b82 */ /* 0x003e240000000800 */
[----:B0-----:R-:W-:-:S13]  /*1ee0*/  ISETP.GE.AND P1, PT, R0, 0x1, PT ;  /* 0x000000010000780c */ /* 0x001fda0003f26270 */
[----:B------:R-:W-:Y:S05]  /*1ef0*/  @!P1 BRA `(.L_x_30) ;  /* 0x0000000000449947 */ /* 0x000fea0003800000 */
[----:B------:R-:W-:Y:S05]  /*1f00*/  @!P0 BRA `(.L_x_31) ;  /* 0x0000000000048947 */ /* 0x000fea0003800000 */
[----:B------:R-:W-:Y:S01]  /*1f10*/  BPT.TRAP 0x1 ;  /* 0x000000040000795c */ /* 0x000fe20000300000 */
.L_x_31:
[----:B------:R-:W-:-:S13]  /*1f20*/  ISETP.NE.AND P0, PT, R22, RZ, PT ;  /* 0x000000ff1600720c */ /* 0x000fda0003f05270 */
[----:B------:R-:W-:-:S05]  /*1f30*/  VOTEU.ANY UP0, P0 ;  /* 0x00000000003f7886 */ /* 0x000fca0000000100 */
[----:B------:R-:W-:-:S06]  /*1f40*/  @UP0 UIADD3 UR4, UR44, UR41, URZ ;  /* 0x000000292c040290 */ /* 0x000fcc000fffe03f */
[----:B------:R-:W-:Y:S02]  /*1f50*/  IMAD.U32 R4, RZ, RZ, UR4 ;  /* 0x00000004ff047e24 */ /* 0x000fe4000f8e00ff */
[----:B------:R-:W-:Y:S02]  /*1f60*/  IMAD.U32 R3, RZ, RZ, UR4 ;  /* 0x00000004ff037e24 */ /* 0x000fe4000f8e00ff */
[----:B------:R-:W-:-:S05]  /*1f70*/  @P0 IMAD.WIDE.U32 R4, R4, -0x55555555, RZ ;  /* 0xaaaaaaab04040825 */ /* 0x000fca00078e00ff */
[----:B------:R-:W-:-:S05]  /*1f80*/  @P0 SHF.R.U32.HI R0, RZ, 0x2, R5 ;  /* 0x00000002ff000819 */ /* 0x000fca0000011605 */
[----:B------:R-:W-:-:S04]  /*1f90*/  @P0 IMAD R0, R0, -0x6, R3 ;  /* 0xfffffffa00000824 */ /* 0x000fc800078e0203 */
[----:B------:R-:W-:-:S04]  /*1fa0*/  @P0 IMAD R0, R0, 0x8, R6 ;  /* 0x0000000800000824 */ /* 0x000fc800078e0206 */
[----:B------:R-:W-:-:S05]  /*1fb0*/  @P0 VIADD R0, R0, 0x30 ;  /* 0x0000003000000836 */ /* 0x000fca0000000000 */
[----:B------:R-:W-:-:S04]  /*1fc0*/  @P0 PRMT R0, R19, 0x654, R0 ;  /* 0x0000065413000816 */ /* 0x000fc80000000000 */
[----:B------:R0:W-:Y:S01]  /*1fd0*/  @P0 SYNCS.ARRIVE.TRANS64.RED.A1T0 RZ, [R0+URZ], RZ ;  /* 0x000000ff00ff09a7 */ /* 0x0001e2000810043f */
[----:B------:R-:W-:-:S13]  /*1fe0*/  ISETP.GT.U32.AND P0, PT, R18, 0x1, PT ;  /* 0x000000011200780c */ /* 0x000fda0003f04070 */
[----:B0-----:R-:W-:Y:S05]  /*1ff0*/  @P0 BRA `(.L_x_30) ;  /* 0x0000000000040947 */ /* 0x001fea0003800000 */
[----:B------:R-:W-:Y:S01]  /*2000*/  BPT.TRAP 0x1 ;  /* 0x000000040000795c */ /* 0x000fe20000300000 */
.L_x_30:
[----:B------:R-:W-:Y:S01]  /*2010*/  IMAD.SHL.U32 R100, R100, 0x80, RZ ;  /* 0x0000008064647824 */ /* 0x000fe200078e00ff */
[----:B------:R-:W-:Y:S01]  /*2020*/  UIADD3 UR41, UR43, UR41, URZ ;  /* 0x000000292b297290 */ /* 0x000fe2000fffe03f */
[----:B------:R-:W-:Y:S01]  /*2030*/  SHF.R.S32.HI R11, RZ, 0x1f, R101 ;  /* 0x0000001fff0b7819 */ /* 0x000fe20000011465 */
[----:B------:R-:W-:Y:S01]  /*2040*/  UISETP.GE.U32.AND UP1, UPT, UR43, 0x6, UPT ;  /* 0x000000062b00788c */ /* 0x000fe2000bf26070 */
[----:B------:R-:W-:Y:S01]  /*2050*/  IMAD.SHL.U32 R6, R103, 0x80, RZ ;  /* 0x0000008067067824 */ /* 0x000fe200078e00ff */
[----:B------:R-:W-:Y:S01]  /*2060*/  ULDC UR7, c[0x0][0x288] ;  /* 0x0000a20000077ab9 */ /* 0x000fe20000000800 */
[C---:B------:R-:W-:Y:S01]  /*2070*/  LOP3.LUT R8, R100.reuse, 0x6, R95, 0xf8, !PT ;  /* 0x0000000664087812 */ /* 0x040fe200078ef85f */
[----:B------:R-:W-:Y:S01]  /*2080*/  UISETP.GT.U32.AND UP0, UPT, UR41, 0x5, UPT ;  /* 0x000000052900788c */ /* 0x000fe2000bf04070 */
[----:B------:R-:W-:Y:S01]  /*2090*/  ISETP.GE.AND P0, PT, R100, UR7, PT ;  /* 0x0000000764007c0c */ /* 0x000fe2000bf06270 */
[----:B------:R-:W-:Y:S01]  /*20a0*/  ULDC.64 UR4, c[0x0][0x5d0] ;  /* 0x0001740000047ab9 */ /* 0x000fe20000000a00 */
[--C-:B------:R-:W-:Y:S01]  /*20b0*/  SHF.R.S32.HI R9, RZ, 0x1f, R8.reuse ;  /* 0x0000001fff097819 */ /* 0x100fe20000011408 */
[----:B------:R-:W-:Y:S01]  /*20c0*/  ULDC UR10, c[0x0][0x284] ;  /* 0x0000a100000a7ab9 */ /* 0x000fe20000000800 */
[----:B------:R-:W-:Y:S01]  /*20d0*/  IMAD R0, R11, UR4, RZ ;  /* 0x000000040b007c24 */ /* 0x000fe2000f8e02ff */
[----:B------:R-:W-:Y:S01]  /*20e0*/  UISETP.LT.U32.AND UP0, UPT, UR43, 0x6, UP0 ;  /* 0x000000062b00788c */ /* 0x000fe20008701070 */
[----:B------:R-:W-:Y:S01]  /*20f0*/  ISETP.GE.OR P0, PT, R6, UR10, P0 ;  /* 0x0000000a06007c0c */ /* 0x000fe20008706670 */
[----:B------:R-:W-:Y:S01]  /*2100*/  IMAD.WIDE.U32 R4, R101, UR4, R8 ;  /* 0x0000000465047c25 */ /* 0x000fe2000f8e0008 */
[----:B------:R-:W-:Y:S01]  /*2110*/  ULDC.64 UR8, c[0x0][0x5c8] ;  /* 0x0001720000087ab9 */ /* 0x000fe20000000a00 */
[----:B------:R-:W-:-:S02]  /*2120*/  USEL UR6, URZ, 0x1, !UP0 ;  /* 0x000000013f067887 */ /* 0x000fc4000c000000 */
[----:B------:R-:W-:Y:S01]  /*2130*/  IMAD R3, R101, UR5, R0 ;  /* 0x0000000565037c24 */ /* 0x000fe2000f8e0200 */
[----:B------:R-:W-:Y:S01]  /*2140*/  @UP1 UIMAD.WIDE.U32 UR4, UR41, -0x55555555, URZ ;  /* 0xaaaaaaab290418a5 */ /* 0x000fe2000f8e003f */
[----:B------:R-:W-:Y:S01]  /*2150*/  IMAD.WIDE R104, R103, 0x80, R88 ;  /* 0x0000008067687825 */ /* 0x000fe200078e0258 */
[----:B------:R-:W-:Y:S02]  /*2160*/  ULOP3.LUT UR40, UR40, UR6, URZ, 0x3c, !UPT ;  /* 0x0000000628287292 */ /* 0x000fe4000f8e3c3f */
[----:B------:R-:W-:Y:S01]  /*2170*/  @UP1 USHF.R.U32.HI UR4, URZ, 0x2, UR5 ;  /* 0x000000023f041899 */ /* 0x000fe20008011605 */
[----:B------:R-:W-:Y:S02]  /*2180*/  IMAD.IADD R5, R5, 0x1, R3 ;  /* 0x0000000105057824 */ /* 0x000fe400078e0203 */
[----:B------:R-:W-:Y:S01]  /*2190*/  IMAD R3, R105, UR8, RZ ;  /* 0x0000000869037c24 */ /* 0x000fe2000f8e02ff */
[----:B------:R-:W-:Y:S01]  /*21a0*/  @UP1 ULOP3.LUT UR40, UR40, 0x1, UR4, 0x78, !UPT ;  /* 0x0000000128281892 */ /* 0x000fe2000f8e7804 */
[----:B------:R-:W-:-:S04]  /*21b0*/  IMAD.WIDE.U32 R106, R104, UR8, R4 ;  /* 0x00000008686a7c25 */ /* 0x000fc8000f8e0004 */
[----:B------:R-:W-:Y:S02]  /*21c0*/  IMAD R7, R104, UR9, R3 ;  /* 0x0000000968077c24 */ /* 0x000fe4000f8e0203 */
[----:B------:R-:W-:Y:S01]  /*21d0*/  IMAD.MOV.U32 R0, RZ, RZ, -0x1 ;  /* 0xffffffffff007424 */ /* 0x000fe200078e00ff */
[----:B------:R-:W-:Y:S06]  /*21e0*/  @P0 BRA `(.L_x_32) ;  /* 0x00000040001c0947 */ /* 0x000fec0003800000 */
[----:B-----5:R-:W-:Y:S01]  /*21f0*/  FSETP.NEU.AND P0, PT, R90, RZ, PT ;  /* 0x000000ff5a00720b */ /* 0x020fe20003f0d000 */
[----:B------:R-:W-:Y:S01]  /*2200*/  IMAD.IADD R4, R94, 0x1, -R100 ;  /* 0x000000015e047824 */ /* 0x000fe200078e0a64 */
[----:B------:R-:W-:Y:S01]  /*2210*/  BSSY B0, `(.L_x_32) ;  /* 0x0000404000007945 */ /* 0x000fe20003800000 */
[----:B------:R-:W-:Y:S02]  /*2220*/  IMAD.IADD R3, R99, 0x1, -R6 ;  /* 0x0000000163037824 */ /* 0x000fe400078e0a06 */
[----:B------:R-:W-:Y:S01]  /*2230*/  IMAD.IADD R103, R107, 0x1, R7 ;  /* 0x000000016b677824 */ /* 0x000fe200078e0207 */
[----:B------:R-:W-:-:S04]  /*2240*/  ISETP.GT.AND P2, PT, R4, RZ, PT ;  /* 0x000000ff0400720c */ /* 0x000fc80003f44270 */
[----:B------:R-:W-:-:S03]  /*2250*/  ISETP.GT.AND P1, PT, R3, RZ, P2 ;  /* 0x000000ff0300720c */ /* 0x000fc60001724270 */
[----:B------:R-:W-:Y:S10]  /*2260*/  @!P0 BRA `(.L_x_33) ;  /* 0x0000002c00288947 */ /* 0x000ff40003800000 */
[----:B------:R-:W0:Y:S01]  /*2270*/  LDC.64 R110, c[0x0][0x5b8] ;  /* 0x00016e00ff6e7b82 */ /* 0x000e220000000a00 */
[----:B------:R-:W-:-:S07]  /*2280*/  ULDC.64 UR4, c[0x0][0x5c0] ;  /* 0x0001700000047ab9 */ /* 0x000fce0000000a00 */
[----:B------:R-:W1:Y:S08]  /*2290*/  LDC.64 R112, c[0x0][0x5b0] ;  /* 0x00016c00ff707b82 */ /* 0x000e700000000a00 */
[----:B------:R-:W2:Y:S01]  /*22a0*/  LDC.64 R114, c[0x0][0x5a8] ;  /* 0x00016a00ff727b82 */ /* 0x000ea20000000a00 */
[-C--:B0-----:R-:W-:Y:S02]  /*22b0*/  IMAD R6, R11, R110.reuse, RZ ;  /* 0x0000006e0b067224 */ /* 0x081fe400078e02ff */
[----:B------:R-:W-:-:S04]  /*22c0*/  IMAD.WIDE.U32 R108, R101, R110, R8 ;  /* 0x0000006e656c7225 */ /* 0x000fc800078e0008 */
[----:B------:R-:W-:Y:S02]  /*22d0*/  IMAD R107, R101, R111, R6 ;  /* 0x0000006f656b7224 */ /* 0x000fe400078e0206 */
[-C--:B-1----:R-:W-:Y:S02]  /*22e0*/  IMAD R5, R105, R112.reuse, RZ ;  /* 0x0000007069057224 */ /* 0x082fe400078e02ff */
[----:B------:R-:W-:Y:S02]  /*22f0*/  IMAD.IADD R13, R109, 0x1, R107 ;  /* 0x000000016d0d7824 */ /* 0x000fe400078e026b */
[----:B------:R-:W-:Y:S02]  /*2300*/  IMAD.MOV.U32 R12, RZ, RZ, R108 ;  /* 0x000000ffff0c7224 */ /* 0x000fe400078e006c */
[C---:B------:R-:W-:Y:S02]  /*2310*/  IMAD R111, R104.reuse, R113, R5 ;  /* 0x00000071686f7224 */ /* 0x040fe400078e0205 */
[----:B------:R-:W-:-:S04]  /*2320*/  IMAD.WIDE.U32 R6, R104, R112, R12 ;  /* 0x0000007068067225 */ /* 0x000fc800078e000c */
[----:B------:R-:W-:Y:S01]  /*2330*/  IMAD.IADD R5, R7, 0x1, R111 ;  /* 0x0000000107057824 */ /* 0x000fe200078e026f */
[----:B--2---:R-:W-:-:S04]  /*2340*/  LEA R14, P0, R6, R114, 0x1 ;  /* 0x00000072060e7211 */ /* 0x004fc800078008ff */
[----:B------:R-:W-:-:S05]  /*2350*/  LEA.HI.X R15, R6, R115, R5, 0x1, P0 ;  /* 0x00000073060f7211 */ /* 0x000fca00000f0c05 */
[----:B------:R0:W2:Y:S01]  /*2360*/  @P1 LDG.E.LTC128B.U16 R5, desc[UR38][R14.64] ;  /* 0x000000260e051981 */ /* 0x0000a2000c1e1520 */
[----:B------:R-:W-:Y:S01]  /*2370*/  LEA R10, P0, R106, UR4, 0x1 ;  /* 0x000000046a0a7c11 */ /* 0x000fe2000f8008ff */
[----:B------:R-:W-:Y:S01]  /*2380*/  IMAD.WIDE.U32 R6, R104, R112, R8 ;  /* 0x0000007068067225 */ /* 0x000fe200078e0008 */
[----:B------:R-:W-:Y:S03]  /*2390*/  BSSY B1, `(.L_x_34) ;  /* 0x0000012000017945 */ /* 0x000fe60003800000 */
[----:B------:R-:W-:Y:S02]  /*23a0*/  IMAD.IADD R7, R111, 0x1, R7 ;  /* 0x000000016f077824 */ /* 0x000fe400078e0207 */
[----:B------:R-:W-:Y:S01]  /*23b0*/  IMAD.WIDE.U32 R20, R101, R110, R6 ;  /* 0x0000006e65147225 */ /* 0x000fe200078e0006 */
[----:B0-----:R-:W-:-:S03]  /*23c0*/  SHF.L.U64.HI R15, R112, 0x3, R113 ;  /* 0x00000003700f7819 */ /* 0x001fc60000010271 */
[----:B------:R-:W-:Y:S01]  /*23d0*/  IMAD.IADD R7, R107, 0x1, R21 ;  /* 0x000000016b077824 */ /* 0x000fe200078e0215 */
[----:B------:R-:W-:Y:S01]  /*23e0*/  LEA R6, P4, R20, R114, 0x1 ;  /* 0x0000007214067211 */ /* 0x000fe200078808ff */
[----:B------:R-:W-:-:S03]  /*23f0*/  IMAD.SHL.U32 R14, R112, 0x8, RZ ;  /* 0x00000008700e7824 */ /* 0x000fc600078e00ff */
[----:B------:R-:W-:Y:S01]  /*2400*/  LEA.HI.X R7, R20, R115, R7, 0x1, P4 ;  /* 0x0000007314077211 */ /* 0x000fe200020f0c07 */
[----:B--2---:R-:W-:-:S05]  /*2410*/  HADD2.F32 R11, -RZ, R5.H0_H0 ;  /* 0x20000005ff0b7230 */ /* 0x004fca0000004100 */
[----:B------:R-:W-:-:S04]  /*2420*/  FMUL R11, R11, R90 ;  /* 0x0000005a0b0b7220 */ /* 0x000fc80000400000 */
[----:B------:R-:W-:Y:S01]  /*2430*/  FFMA R24, R24, R23, R11 ;  /* 0x0000001718187223 */ /* 0x000fe2000000000b */
[----:B------:R-:W-:Y:S02]  /*2440*/  LEA.HI.X R11, R106, UR5, R103, 0x1, P0 ;  /* 0x000000056a0b7c11 */ /* 0x000fe400080f0c67 */
[----:B------:R-:W-:Y:S02]  /*2450*/  ISETP.GT.AND P0, PT, R4, 0x1, PT ;  /* 0x000000010400780c */ /* 0x000fe40003f04270 */
[----:B------:R-:W-:Y:S02]  /*2460*/  F2FP.F16.F32.PACK_AB R24, RZ, R24 ;  /* 0x00000018ff18723e */ /* 0x000fe400000000ff */
[----:B------:R-:W-:-:S03]  /*2470*/  ISETP.GT.AND P3, PT, R3, RZ, P0 ;  /* 0x000000ff0300720c */ /* 0x000fc60000764270 */
[----:B------:R0:W-:Y:S10]  /*2480*/  @P1 STG.E.U16 desc[UR38][R10.64], R24 ;  /* 0x000000180a001986 */ /* 0x0001f4000c101526 */
[----:B------:R-:W-:Y:S05]  /*2490*/  @!P3 BRA `(.L_x_35) ;  /* 0x000000000004b947 */ /* 0x000fea0003800000 */
[----:B------:R1:W5:Y:S02]  /*24a0*/  LDG.E.LTC128B.U16 R5, desc[UR38][R6.64+0x2] ;  /* 0x0000022606057981 */ /* 0x000364000c1e1520 */
.L_x_35:
[----:B------:R-:W-:Y:S05]  /*24b0*/  BSYNC B1 ;  /* 0x0000000000017941 */ /* 0x000fea0003800000 */
.L_x_34:
[----:B-----5:R-:W-:Y:S01]  /*24c0*/  HADD2.F32 R103, -RZ, R5.H0_H0 ;  /* 0x20000005ff677230 */ /* 0x020fe20000004100 */
[----:B------:R-:W-:Y:S01]  /*24d0*/  ISETP.GT.AND P2, PT, R3, 0x8, P2 ;  /* 0x000000080300780c */ /* 0x000fe20001744270 */
[----:B------:R-:W-:Y:S01]  /*24e0*/  IMAD.WIDE.U32 R20, R104, R112, R14 ;  /* 0x0000007068147225 */ /* 0x000fe200078e000e */
[----:B0-----:R-:W-:-:S03]  /*24f0*/  PRMT R24, R5, 0x7610, R24 ;  /* 0x0000761005187816 */ /* 0x001fc60000000018 */
[----:B------:R-:W-:Y:S01]  /*2500*/  FMUL R12, R103, R90 ;  /* 0x0000005a670c7220 */ /* 0x000fe20000400000 */
[----:B------:R-:W-:Y:S01]  /*2510*/  IMAD.IADD R111, R111, 0x1, R21 ;  /* 0x000000016f6f7824 */ /* 0x000fe200078e0215 */
[----:B------:R-:W-:Y:S02]  /*2520*/  IADD3 R108, P1, R108, R20, RZ ;  /* 0x000000146c6c7210 */ /* 0x000fe40007f3e0ff */
[----:B------:R-:W-:-:S03]  /*2530*/  FFMA R12, R25, R23, R12 ;  /* 0x00000017190c7223 */ /* 0x000fc6000000000c */
[----:B------:R-:W-:Y:S01]  /*2540*/  IMAD.X R13, R111, 0x1, R13, P1 ;  /* 0x000000016f0d7824 */ /* 0x000fe200008e060d */
[C---:B------:R-:W-:Y:S02]  /*2550*/  LEA R14, P1, R108.reuse, R114, 0x1 ;  /* 0x000000726c0e7211 */ /* 0x040fe400078208ff */
[----:B------:R-:W-:Y:S02]  /*2560*/  F2FP.F16.F32.PACK_AB R12, RZ, R12 ;  /* 0x0000000cff0c723e */ /* 0x000fe400000000ff */
[----:B------:R-:W-:Y:S02]  /*2570*/  LEA.HI.X R15, R108, R115, R13, 0x1, P1 ;  /* 0x000000736c0f7211 */ /* 0x000fe400008f0c0d */
[----:B------:R-:W-:-:S05]  /*2580*/  PRMT R21, R12, 0x7610, R21 ;  /* 0x000076100c157816 */ /* 0x000fca0000000015 */
[----:B------:R0:W-:Y:S04]  /*2590*/  @P3 STG.E.U16 desc[UR38][R10.64+0x2], R21 ;  /* 0x000002150a003986 */ /* 0x0001e8000c101526 */
[----:B------:R-:W2:Y:S01]  /*25a0*/  @P2 LDG.E.LTC128B.U16 R24, desc[UR38][R14.64] ;  /* 0x000000260e182981 */ /* 0x000ea2000c1e1520 */
[----:B------:R-:W-:Y:S01]  /*25b0*/  IADD3 R20, P1, R8, R20, RZ ;  /* 0x0000001408147210 */ /* 0x000fe20007f3e0ff */
[----:B------:R-:W-:Y:S01]  /*25c0*/  BSSY B1, `(.L_x_36) ;  /* 0x0000011000017945 */ /* 0x000fe20003800000 */
[----:B------:R-:W-:Y:S02]  /*25d0*/  SHF.L.U64.HI R13, R91, 0x1, R92 ;  /* 0x000000015b0d7819 */ /* 0x000fe4000001025c */
[----:B------:R-:W-:Y:S01]  /*25e0*/  ISETP.GT.AND P0, PT, R3, 0x8, P0 ;  /* 0x000000080300780c */ /* 0x000fe20000704270 */
[----:B0-----:R-:W-:Y:S01]  /*25f0*/  IMAD.X R21, R9, 0x1, R111, P1 ;  /* 0x0000000109157824 */ /* 0x001fe200008e066f */
[----:B------:R-:W-:Y:S01]  /*2600*/  LEA R12, P1, R91, R10, 0x1 ;  /* 0x0000000a5b0c7211 */ /* 0x000fe200078208ff */
[----:B------:R-:W-:-:S04]  /*2610*/  IMAD.WIDE.U32 R20, R101, R110, R20 ;  /* 0x0000006e65147225 */ /* 0x000fc800078e0014 */
[----:B------:R-:W-:Y:S01]  /*2620*/  IMAD.X R13, R13, 0x1, R11, P1 ;  /* 0x000000010d0d7824 */ /* 0x000fe200008e060b */
[----:B------:R-:W-:Y:S01]  /*2630*/  LEA R8, P3, R20, R114, 0x1 ;  /* 0x0000007214087211 */ /* 0x000fe200078608ff */
[----:B------:R-:W-:-:S05]  /*2640*/  IMAD.IADD R9, R107, 0x1, R21 ;  /* 0x000000016b097824 */ /* 0x000fca00078e0215 */
[----:B------:R-:W-:Y:S01]  /*2650*/  LEA.HI.X R9, R20, R115, R9, 0x1, P3 ;  /* 0x0000007314097211 */ /* 0x000fe200018f0c09 */
[----:B--2---:R-:W-:-:S05]  /*2660*/  HADD2.F32 R5, -RZ, R24.H0_H0 ;  /* 0x20000018ff057230 */ /* 0x004fca0000004100 */
[----:B------:R-:W-:-:S04]  /*2670*/  FMUL R5, R5, R90 ;  /* 0x0000005a05057220 */ /* 0x000fc80000400000 */
[----:B------:R-:W-:-:S05]  /*2680*/  FFMA R5, R26, R23, R5 ;  /* 0x000000171a057223 */ /* 0x000fca0000000005 */
[----:B------:R-:W-:-:S05]  /*2690*/  F2FP.F16.F32.PACK_AB R5, RZ, R5 ;  /* 0x00000005ff05723e */ /* 0x000fca00000000ff */
[----:B------:R0:W-:Y:S01]  /*26a0*/  @P2 STG.E.U16 desc[UR38][R12.64], R5 ;  /* 0x000000050c002986 */ /* 0x0001e2000c101526 */
[----:B------:R-:W-:Y:S05]  /*26b0*/  @!P0 BRA `(.L_x_37) ;  /* 0x0000000000048947 */ /* 0x000fea0003800000 */
[----:B------:R2:W5:Y:S02]  /*26c0*/  LDG.E.LTC128B.U16 R24, desc[UR38][R8.64+0x2] ;  /* 0x0000022608187981 */ /* 0x000564000c1e1520 */
.L_x_37:
[----:B------:R-:W-:Y:S05]  /*26d0*/  BSYNC B1 ;  /* 0x0000000000017941 */ /* 0x000fea0003800000 */
.L_x_36:
[----:B0----5:R-:W-:Y:S01]  /*26e0*/  HADD2.F32 R5, -RZ, R24.H0_H0 ;  /* 0x20000018ff057230 */ /* 0x021fe20000004100 */
[----:B------:R-:W-:Y:S01]  /*26f0*/  ISETP.GT.AND P1, PT, R4, 0x8, PT ;  /* 0x000000080400780c */ /* 0x000fe20003f24270 */
[----:B------:R-:W-:Y:S03]  /*2700*/  BSSY B1, `(.L_x_38) ;  /* 0x0000008000017945 */ /* 0x000fe60003800000 */
[----:B------:R-:W-:Y:S01]  /*2710*/  FMUL R14, R5, R90 ;  /* 0x0000005a050e7220 */ /* 0x000fe20000400000 */
[----:B------:R-:W-:-:S03]  /*2720*/  ISETP.GT.AND P2, PT, R3, RZ, P1 ;  /* 0x000000ff0300720c */ /* 0x000fc60000f44270 */
[----:B------:R-:W-:-:S05]  /*2730*/  FFMA R14, R27, R23, R14 ;  /* 0x000000171b0e7223 */ /* 0x000fca000000000e */
[----:B------:R-:W-:-:S05]  /*2740*/  F2FP.F16.F32.PACK_AB R14, RZ, R14 ;  /* 0x0000000eff0e723e */ /* 0x000fca00000000ff */
[----:B------:R0:W-:Y:S01]  /*2750*/  @P0 STG.E.U16 desc[UR38][R12.64+0x2], R14 ;  /* 0x0000020e0c000986 */ /* 0x0001e2000c101526 */
[----:B------:R-:W-:Y:S05]  /*2760*/  @!P2 BRA `(.L_x_39) ;  /* 0x000000000004a947 */ /* 0x000fea0003800000 */
[----:B------:R3:W5:Y:S02]  /*2770*/  LDG.E.LTC128B.U16 R24, desc[UR38][R6.64+0x10] ;  /* 0x0000102606187981 */ /* 0x000764000c1e1520 */
.L_x_39:
[----:B------:R-:W-:Y:S05]  /*2780*/  BSYNC B1 ;  /* 0x0000000000017941 */ /* 0x000fea0003800000 */
.L_x_38:
[----:B-----5:R-:W-:Y:S01]  /*2790*/  HADD2.F32 R5, -RZ, R24.H0_H0 ;  /* 0x20000018ff057230 */ /* 0x020fe20000004100 */
        /* <DEDUP_REMOVED lines=9> */
.L_x_41:
[----:B------:R-:W-:Y:S05]  /*2830*/  BSYNC B1 ;  /* 0x0000000000017941 */ /* 0x000fea0003800000 */
.L_x_40:
[----:B----45:R-:W-:Y:S01]  /*2840*/  HADD2.F32 R5, -RZ, R24.H0_H0 ;  /* 0x20000018ff057230 */ /* 0x030fe20000004100 */
[----:B------:R-:W-:Y:S01]  /*2850*/  ISETP.GT.AND P1, PT, R3, 0x8, P1 ;  /* 0x000000080300780c */ /* 0x000fe20000f24270 */
[----:B------:R-:W-:Y:S03]  /*2860*/  BSSY B1, `(.L_x_42) ;  /* 0x0000007000017945 */ /* 0x000fe60003800000 */
[----:B0-----:R-:W-:-:S04]  /*2870*/  FMUL R14, R5, R90 ;  /* 0x0000005a050e7220 */ /* 0x001fc80000400000 */
[----:B------:R-:W-:-:S05]  /*2880*/  FFMA R14, R29, R23, R14 ;  /* 0x000000171d0e7223 */ /* 0x000fca000000000e */
[----:B------:R-:W-:-:S05]  /*2890*/  F2FP.F16.F32.PACK_AB R14, RZ, R14 ;  /* 0x0000000eff0e723e */ /* 0x000fca00000000ff */
[----:B------:R0:W-:Y:S01]  /*28a0*/  @P3 STG.E.U16 desc[UR38][R10.64+0x12], R14 ;  /* 0x0000120e0a003986 */ /* 0x0001e2000c101526 */
[----:B------:R-:W-:Y:S05]  /*28b0*/  @!P1 BRA `(.L_x_43) ;  /* 0x0000000000049947 */ /* 0x000fea0003800000 */
[----:B------:R4:W5:Y:S02]  /*28c0*/  LDG.E.LTC128B.U16 R24, desc[UR38][R8.64+0x10] ;  /* 0x0000102608187981 */ /* 0x000964000c1e1520 */
.L_x_43:
[----:B------:R-:W-:Y:S05]  /*28d0*/  BSYNC B1 ;  /* 0x0000000000017941 */ /* 0x000fea0003800000 */
.L_x_42:
[----:B-----5:R-:W-:Y:S01]  /*28e0*/  HADD2.F32 R5, -RZ, R24.H0_H0 ;  /* 0x20000018ff057230 */ /* 0x020fe20000004100 */
[----:B------:R-:W-:Y:S01]  /*28f0*/  ISETP.GT.AND P0, PT, R3, 0x8, P0 ;  /* 0x000000080300780c */ /* 0x000fe20000704270 */
[----:B------:R-:W-:Y:S03]  /*2900*/  BSSY B1, `(.L_x_44) ;  /* 0x0000007000017945 */ /* 0x000fe60003800000 */
[----:B------:R-:W-:-:S04]  /*2910*/  FMUL R5, R5, R90 ;  /* 0x0000005a05057220 */ /* 0x000fc80000400000 */
[----:B------:R-:W-:-:S05]  /*2920*/  FFMA R5, R30, R23, R5 ;  /* 0x000000171e057223 */ /* 0x000fca0000000005 */
[----:B------:R-:W-:-:S05]  /*2930*/  F2FP.F16.F32.PACK_AB R5, RZ, R5 ;  /* 0x00000005ff05723e */ /* 0x000fca00000000ff */
[----:B------:R0:W-:Y:S01]  /*2940*/  @P1 STG.E.U16 desc[UR38][R12.64+0x10], R5 ;  /* 0x000010050c001986 */ /* 0x0001e2000c101526 */
[----:B------:R-:W-:Y:S05]  /*2950*/  @!P0 BRA `(.L_x_45) ;  /* 0x0000000000048947 */ /* 0x000fea0003800000 */
[----:B------:R0:W5:Y:S02]  /*2960*/  LDG.E.LTC128B.U16 R24, desc[UR38][R8.64+0x12] ;  /* 0x0000122608187981 */ /* 0x000164000c1e1520 */
.L_x_45:
[----:B------:R-:W-:Y:S05]  /*2970*/  BSYNC B1 ;  /* 0x0000000000017941 */ /* 0x000fea0003800000 */
.L_x_44:
        /* <DEDUP_REMOVED lines=10> */
.L_x_47:
[----:B------:R-:W-:Y:S05]  /*2a20*/  BSYNC B1 ;  /* 0x0000000000017941 */ /* 0x000fea0003800000 */
.L_x_46:
        /* <DEDUP_REMOVED lines=10> */
.L_x_49:
[----:B------:R-:W-:Y:S05]  /*2ad0*/  BSYNC B1 ;  /* 0x0000000000017941 */ /* 0x000fea0003800000 */
.L_x_48:
[----:B0----5:R-:W-:Y:S01]  /*2ae0*/  HADD2.F32 R5, -RZ, R24.H0_H0 ;  /* 0x20000018ff057230 */ /* 0x021fe20000004100 */
        /* <DEDUP_REMOVED lines=8> */
.L_x_51:
[----:B------:R-:W-:Y:S05]  /*2b70*/  BSYNC B1 ;  /* 0x0000000000017941 */ /* 0x000fea0003800000 */
.L_x_50:
        /* <DEDUP_REMOVED lines=9> */
.L_x_53:
[----:B------:R-:W-:Y:S05]  /*2c10*/  BSYNC B1 ;  /* 0x0000000000017941 */ /* 0x000fea0003800000 */
.L_x_52:
        /* <DEDUP_REMOVED lines=10> */
.L_x_55:
[----:B------:R-:W-:Y:S05]  /*2cc0*/  BSYNC B1 ;  /* 0x0000000000017941 */ /* 0x000fea0003800000 */
.L_x_54:
        /* <DEDUP_REMOVED lines=10> */
.L_x_57:
[----:B------:R-:W-:Y:S05]  /*2d70*/  BSYNC B1 ;  /* 0x0000000000017941 */ /* 0x000fea0003800000 */
.L_x_56:
        /* <DEDUP_REMOVED lines=9> */
.L_x_59:
[----:B------:R-:W-:Y:S05]  /*2e10*/  BSYNC B1 ;  /* 0x0000000000017941 */ /* 0x000fea0003800000 */
.L_x_58:
        /* <DEDUP_REMOVED lines=9> */
.L_x_61:
[----:B------:R-:W-:Y:S05]  /*2eb0*/  BSYNC B1 ;  /* 0x0000000000017941 */ /* 0x000fea0003800000 */
.L_x_60:
        /* <DEDUP_REMOVED lines=10> */
.L_x_63:
[----:B------:R-:W-:Y:S05]  /*2f60*/  BSYNC B1 ;  /* 0x0000000000017941 */ /* 0x000fea0003800000 */
.L_x_62:
        /* <DEDUP_REMOVED lines=10> */
.L_x_65:
[----:B------:R-:W-:Y:S05]  /*3010*/  BSYNC B1 ;  /* 0x0000000000017941 */ /* 0x000fea0003800000 */
.L_x_64:
        /* <DEDUP_REMOVED lines=9> */
.L_x_67:
[----:B------:R-:W-:Y:S05]  /*30b0*/  BSYNC B1 ;  /* 0x0000000000017941 */ /* 0x000fea0003800000 */
.L_x_66:
        /* <DEDUP_REMOVED lines=9> */
.L_x_69:
[----:B------:R-:W-:Y:S05]  /*3150*/  BSYNC B1 ;  /* 0x0000000000017941 */ /* 0x000fea0003800000 */
.L_x_68:
        /* <DEDUP_REMOVED lines=10> */
.L_x_71:
[----:B------:R-:W-:Y:S05]  /*3200*/  BSYNC B1 ;  /* 0x0000000000017941 */ /* 0x000fea0003800000 */
.L_x_70:
        /* <DEDUP_REMOVED lines=10> */
.L_x_73:
[----:B------:R-:W-:Y:S05]  /*32b0*/  BSYNC B1 ;  /* 0x0000000000017941 */ /* 0x000fea0003800000 */
.L_x_72:
        /* <DEDUP_REMOVED lines=9> */
.L_x_75:
[----:B------:R-:W-:Y:S05]  /*3350*/  BSYNC B1 ;  /* 0x0000000000017941 */ /* 0x000fea0003800000 */
.L_x_74:
        /* <DEDUP_REMOVED lines=9> */
.L_x_77:
[----:B------:R-:W-:Y:S05]  /*33f0*/  BSYNC B1 ;  /* 0x0000000000017941 */ /* 0x000fea0003800000 */
.L_x_76:
        /* <DEDUP_REMOVED lines=10> */
.L_x_79:
[----:B------:R-:W-:Y:S05]  /*34a0*/  BSYNC B1 ;  /* 0x0000000000017941 */ /* 0x000fea0003800000 */
.L_x_78:
        /* <DEDUP_REMOVED lines=10> */
.L_x_81:
[----:B------:R-:W-:Y:S05]  /*3550*/  BSYNC B1 ;  /* 0x0000000000017941 */ /* 0x000fea0003800000 */
.L_x_80:
        /* <DEDUP_REMOVED lines=9> */
.L_x_83:
[----:B------:R-:W-:Y:S05]  /*35f0*/  BSYNC B1 ;  /* 0x0000000000017941 */ /* 0x000fea0003800000 */
.L_x_82:
        /* <DEDUP_REMOVED lines=9> */
.L_x_85:
[----:B------:R-:W-:Y:S05]  /*3690*/  BSYNC B1 ;  /* 0x0000000000017941 */ /* 0x000fea0003800000 */
.L_x_84:
        /* <DEDUP_REMOVED lines=10> */
.L_x_87:
[----:B------:R-:W-:Y:S05]  /*3740*/  BSYNC B1 ;  /* 0x0000000000017941 */ /* 0x000fea0003800000 */
.L_x_86:
        /* <DEDUP_REMOVED lines=10> */
.L_x_89:
[----:B------:R-:W-:Y:S05]  /*37f0*/  BSYNC B1 ;  /* 0x0000000000017941 */ /* 0x000fea0003800000 */
.L_x_88:
        /* <DEDUP_REMOVED lines=9> */
.L_x_91:
[----:B------:R-:W-:Y:S05]  /*3890*/  BSYNC B1 ;  /* 0x0000000000017941 */ /* 0x000fea0003800000 */
.L_x_90:
        /* <DEDUP_REMOVED lines=9> */
.L_x_93:
[----:B------:R-:W-:Y:S05]  /*3930*/  BSYNC B1 ;  /* 0x0000000000017941 */ /* 0x000fea0003800000 */
.L_x_92:
        /* <DEDUP_REMOVED lines=10> */
.L_x_95:
[----:B------:R-:W-:Y:S05]  /*39e0*/  BSYNC B1 ;  /* 0x0000000000017941 */ /* 0x000fea0003800000 */
.L_x_94:
        /* <DEDUP_REMOVED lines=10> */
.L_x_97:
[----:B------:R-:W-:Y:S05]  /*3a90*/  BSYNC B1 ;  /* 0x0000000000017941 */ /* 0x000fea0003800000 */
.L_x_96:
        /* <DEDUP_REMOVED lines=9> */
.L_x_99:
[----:B------:R-:W-:Y:S05]  /*3b30*/  BSYNC B1 ;  /* 0x0000000000017941 */ /* 0x000fea0003800000 */
.L_x_98:
        /* <DEDUP_REMOVED lines=9> */
.L_x_101:
[----:B------:R-:W-:Y:S05]  /*3bd0*/  BSYNC B1 ;  /* 0x0000000000017941 */ /* 0x000fea0003800000 */
.L_x_100:
        /* <DEDUP_REMOVED lines=10> */
.L_x_103:
[----:B------:R-:W-:Y:S05]  /*3c80*/  BSYNC B1 ;  /* 0x0000000000017941 */ /* 0x000fea0003800000 */
.L_x_102:
        /* <DEDUP_REMOVED lines=10> */
.L_x_105:
[----:B------:R-:W-:Y:S05]  /*3d30*/  BSYNC B1 ;  /* 0x0000000000017941 */ /* 0x000fea0003800000 */
.L_x_104:
        /* <DEDUP_REMOVED lines=9> */
.L_x_107:
[----:B------:R-:W-:Y:S05]  /*3dd0*/  BSYNC B1 ;  /* 0x0000000000017941 */ /* 0x000fea0003800000 */
.L_x_106:
        /* <DEDUP_REMOVED lines=9> */
.L_x_109:
[----:B------:R-:W-:Y:S05]  /*3e70*/  BSYNC B1 ;  /* 0x0000000000017941 */ /* 0x000fea0003800000 */
.L_x_108:
        /* <DEDUP_REMOVED lines=10> */
.L_x_111:
[----:B------:R-:W-:Y:S05]  /*3f20*/  BSYNC B1 ;  /* 0x0000000000017941 */ /* 0x000fea0003800000 */
.L_x_110:
        /* <DEDUP_REMOVED lines=10> */
.L_x_113:
[----:B------:R-:W-:Y:S05]  /*3fd0*/  BSYNC B1 ;  /* 0x0000000000017941 */ /* 0x000fea0003800000 */
.L_x_112:
        /* <DEDUP_REMOVED lines=9> */
.L_x_115:
[----:B------:R-:W-:Y:S05]  /*4070*/  BSYNC B1 ;  /* 0x0000000000017941 */ /* 0x000fea0003800000 */
.L_x_114:
        /* <DEDUP_REMOVED lines=9> */
.L_x_117:
[----:B------:R-:W-:Y:S05]  /*4110*/  BSYNC B1 ;  /* 0x0000000000017941 */ /* 0x000fea0003800000 */
.L_x_116:
        /* <DEDUP_REMOVED lines=10> */
.L_x_119:
[----:B------:R-:W-:Y:S05]  /*41c0*/  BSYNC B1 ;  /* 0x0000000000017941 */ /* 0x000fea0003800000 */
.L_x_118:
        /* <DEDUP_REMOVED lines=10> */
.L_x_121:
[----:B------:R-:W-:Y:S05]  /*4270*/  BSYNC B1 ;  /* 0x0000000000017941 */ /* 0x000fea0003800000 */
.L_x_120:
        /* <DEDUP_REMOVED lines=9> */
.L_x_123:
[----:B------:R-:W-:Y:S05]  /*4310*/  BSYNC B1 ;  /* 0x0000000000017941 */ /* 0x000fea0003800000 */
.L_x_122:
        /* <DEDUP_REMOVED lines=9> */
.L_x_125:
[----:B------:R-:W-:Y:S05]  /*43b0*/  BSYNC B1 ;  /* 0x0000000000017941 */ /* 0x000fea0003800000 */
.L_x_124:
        /* <DEDUP_REMOVED lines=10> */
.L_x_127:
[----:B------:R-:W-:Y:S05]  /*4460*/  BSYNC B1 ;  /* 0x0000000000017941 */ /* 0x000fea0003800000 */
.L_x_126:
        /* <DEDUP_REMOVED lines=10> */
.L_x_129:
[----:B------:R-:W-:Y:S05]  /*4510*/  BSYNC B1 ;  /* 0x0000000000017941 */ /* 0x000fea0003800000 */
.L_x_128:
        /* <DEDUP_REMOVED lines=9> */
.L_x_131:
[----:B------:R-:W-:Y:S05]  /*45b0*/  BSYNC B1 ;  /* 0x0000000000017941 */ /* 0x000fea0003800000 */
.L_x_130:
        /* <DEDUP_REMOVED lines=9> */
.L_x_133:
[----:B------:R-:W-:Y:S05]  /*4650*/  BSYNC B1 ;  /* 0x0000000000017941 */ /* 0x000fea0003800000 */
.L_x_132:
        /* <DEDUP_REMOVED lines=10> */
.L_x_135:
[----:B------:R-:W-:Y:S05]  /*4700*/  BSYNC B1 ;  /* 0x0000000000017941 */ /* 0x000fea0003800000 */
.L_x_134:
        /* <DEDUP_REMOVED lines=10> */
.L_x_137:
[----:B------:R-:W-:Y:S05]  /*47b0*/  BSYNC B1 ;  /* 0x0000000000017941 */ /* 0x000fea0003800000 */
.L_x_136:
        /* <DEDUP_REMOVED lines=9> */
.L_x_139:
[----:B------:R-:W-:Y:S05]  /*4850*/  BSYNC B1 ;  /* 0x0000000000017941 */ /* 0x000fea0003800000 */
.L_x_138:
        /* <DEDUP_REMOVED lines=9> */
.L_x_141:
[----:B------:R-:W-:Y:S05]  /*48f0*/  BSYNC B1 ;  /* 0x0000000000017941 */ /* 0x000fea0003800000 */
.L_x_140:
        /* <DEDUP_REMOVED lines=10> */
.L_x_143:
[----:B------:R-:W-:Y:S05]  /*49a0*/  BSYNC B1 ;  /* 0x0000000000017941 */ /* 0x000fea0003800000 */
.L_x_142:
        /* <DEDUP_REMOVED lines=10> */
.L_x_145:
[----:B------:R-:W-:Y:S05]  /*4a50*/  BSYNC B1 ;  /* 0x0000000000017941 */ /* 0x000fea0003800000 */
.L_x_144:
        /* <DEDUP_REMOVED lines=9> */
.L_x_147:
[----:B------:R-:W-:Y:S05]  /*4af0*/  BSYNC B1 ;  /* 0x0000000000017941 */ /* 0x000fea0003800000 */
.L_x_146:
        /* <DEDUP_REMOVED lines=9> */
.L_x_149:
[----:B------:R-:W-:Y:S05]  /*4b90*/  BSYNC B1 ;  /* 0x0000000000017941 */ /* 0x000fea0003800000 */
.L_x_148:
        /* <DEDUP_REMOVED lines=10> */
.L_x_151:
[----:B------:R-:W-:Y:S05]  /*4c40*/  BSYNC B1 ;  /* 0x0000000000017941 */ /* 0x000fea0003800000 */
.L_x_150:
[----:B-----5:R-:W-:Y:S01]  /*4c50*/  HADD2.F32 R5, -RZ, R24.H0_H0 ;  /* 0x20000018ff057230 */ /* 0x020fe20000004100 */
[----:B------:R-:W-:Y:S01]  /*4c60*/  ISETP.GT.AND P0, PT, R4, 0x79, PT ;  /* 0x000000790400780c */ /* 0x000fe20003f04270 */
[----:B------:R-:W-:Y:S01]  /*4c70*/  @P2 IMAD.MOV.U32 R4, RZ, RZ, R10 ;  /* 0x000000ffff042224 */ /* 0x000fe200078e000a */
[----:B------:R-:W-:Y:S02]  /*4c80*/  BSSY B1, `(.L_x_152) ;  /* 0x000000a000017945 */ /* 0x000fe40003800000 */
[----:B------:R-:W-:Y:S01]  /*4c90*/  FMUL R5, R5, R90 ;  /* 0x0000005a05057220 */ /* 0x000fe20000400000 */
[----:B------:R-:W-:-:S03]  /*4ca0*/  ISETP.GT.AND P3, PT, R3, RZ, P0 ;  /* 0x000000ff0300720c */ /* 0x000fc60000764270 */
[----:B------:R-:W-:-:S05]  /*4cb0*/  FFMA R5, R84, R23, R5 ;  /* 0x0000001754057223 */ /* 0x000fca0000000005 */
[----:B------:R-:W-:-:S04]  /*4cc0*/  F2FP.F16.F32.PACK_AB R5, RZ, R5 ;  /* 0x00000005ff05723e */ /* 0x000fc800000000ff */
[----:B0-----:R-:W-:Y:S01]  /*4cd0*/  PRMT R14, R5, 0x7610, R14 ;  /* 0x00007610050e7816 */ /* 0x001fe2000000000e */
[----:B------:R-:W-:-:S05]  /*4ce0*/  @P2 IMAD.MOV.U32 R5, RZ, RZ, R11 ;  /* 0x000000ffff052224 */ /* 0x000fca00078e000b */
[----:B------:R0:W-:Y:S01]  /*4cf0*/  @P2 STG.E.U16 desc[UR38][R4.64+0xf0], R14 ;  /* 0x0000f00e04002986 */ /* 0x0001e2000c101526 */
[----:B------:R-:W-:Y:S05]  /*4d00*/  @!P3 BRA `(.L_x_153) ;  /* 0x000000000004b947 */ /* 0x000fea0003800000 */
[----:B------:R0:W5:Y:S02]  /*4d10*/  LDG.E.LTC128B.U16 R24, desc[UR38][R6.64+0xf2] ;  /* 0x0000f22606187981 */ /* 0x000164000c1e1520 */
.L_x_153:
[----:B------:R-:W-:Y:S05]  /*4d20*/  BSYNC B1 ;  /* 0x0000000000017941 */ /* 0x000fea0003800000 */
.L_x_152:
        /* <DEDUP_REMOVED lines=9> */
.L_x_155:
[----:B------:R-:W-:Y:S05]  /*4dc0*/  BSYNC B1 ;  /* 0x0000000000017941 */ /* 0x000fea0003800000 */
.L_x_154:
[----:B-----5:R-:W-:Y:S01]  /*4dd0*/  HADD2.F32 R5, -RZ, R24.H0_H0 ;  /* 0x20000018ff057230 */ /* 0x020fe20000004100 */
[----:B------:R-:W-:Y:S01]  /*4de0*/  ISETP.GT.AND P0, PT, R3, 0x8, P0 ;  /* 0x000000080300780c */ /* 0x000fe20000704270 */
[----:B0-----:R-:W-:Y:S01]  /*4df0*/  @P1 IMAD.MOV.U32 R4, RZ, RZ, R12 ;  /* 0x000000ffff041224 */ /* 0x001fe200078e000c */
[----:B------:R-:W-:Y:S02]  /*4e00*/  BSSY B1, `(.L_x_156) ;  /* 0x0000009000017945 */ /* 0x000fe40003800000 */
[----:B------:R-:W-:-:S04]  /*4e10*/  FMUL R5, R5, R90 ;  /* 0x0000005a05057220 */ /* 0x000fc80000400000 */
[----:B------:R-:W-:-:S05]  /*4e20*/  FFMA R5, R86, R23, R5 ;  /* 0x0000001756057223 */ /* 0x000fca0000000005 */
[----:B------:R-:W-:-:S04]  /*4e30*/  F2FP.F16.F32.PACK_AB R5, RZ, R5 ;  /* 0x00000005ff05723e */ /* 0x000fc800000000ff */
[----:B-1-3--:R-:W-:Y:S01]  /*4e40*/  PRMT R6, R5, 0x7610, R6 ;  /* 0x0000761005067816 */ /* 0x00afe20000000006 */
[----:B------:R-:W-:-:S05]  /*4e50*/  @P1 IMAD.MOV.U32 R5, RZ, RZ, R13 ;  /* 0x000000ffff051224 */ /* 0x000fca00078e000d */
[----:B------:R0:W-:Y:S01]  /*4e60*/  @P1 STG.E.U16 desc[UR38][R4.64+0xf0], R6 ;  /* 0x0000f00604001986 */ /* 0x0001e2000c101526 */
[----:B------:R-:W-:Y:S05]  /*4e70*/  @!P0 BRA `(.L_x_157) ;  /* 0x0000000000048947 */ /* 0x000fea0003800000 */
[----:B------:R1:W5:Y:S02]  /*4e80*/  LDG.E.LTC128B.U16 R24, desc[UR38][R8.64+0xf2] ;  /* 0x0000f22608187981 */ /* 0x000364000c1e1520 */
.L_x_157:
[----:B------:R-:W-:Y:S05]  /*4e90*/  BSYNC B1 ;  /* 0x0000000000017941 */ /* 0x000fea0003800000 */
.L_x_156:
[----:B------:R-:W-:Y:S05]  /*4ea0*/  @!P0 BRA `(.L_x_158) ;  /* 0x0000001000e88947 */ /* 0x000fea0003800000 */
[----:B-----5:R-:W-:-:S05]  /*4eb0*/  HADD2.F32 R3, -RZ, R24.H0_H0 ;  /* 0x20000018ff037230 */ /* 0x020fca0000004100 */
[----:B0-----:R-:W-:-:S04]  /*4ec0*/  FMUL R4, R3, R90 ;  /* 0x0000005a03047220 */ /* 0x001fc80000400000 */
[----:B------:R-:W-:-:S05]  /*4ed0*/  FFMA R4, R87, R23, R4 ;  /* 0x0000001757047223 */ /* 0x000fca0000000004 */
[----:B------:R-:W-:-:S05]  /*4ee0*/  F2FP.F16.F32.PACK_AB R4, RZ, R4 ;  /* 0x00000004ff04723e */ /* 0x000fca00000000ff */
[----:B------:R3:W-:Y:S01]  /*4ef0*/  STG.E.U16 desc[UR38][R12.64+0xf2], R4 ;  /* 0x0000f2040c007986 */ /* 0x0007e2000c101526 */
[----:B------:R-:W-:Y:S05]  /*4f00*/  BRA `(.L_x_158) ;  /* 0x0000001000d07947 */ /* 0x000fea0003800000 */
.L_x_33:
[----:B------:R-:W-:Y:S01]  /*4f10*/  ISETP.GT.AND P3, PT, R4, 0x1, PT ;  /* 0x000000010400780c */ /* 0x000fe20003f64270 */
[----:B------:R-:W-:Y:S01]  /*4f20*/  ULDC.64 UR4, c[0x0][0x5c0] ;  /* 0x0001700000047ab9 */ /* 0x000fe20000000a00 */
[-C--:B------:R-:W-:Y:S01]  /*4f30*/  FMUL R24, R24, R23.reuse ;  /* 0x0000001718187220 */ /* 0x080fe20000400000 */
[----:B------:R-:W-:Y:S01]  /*4f40*/  LEA R6, P4, R106, UR4, 0x1 ;  /* 0x000000046a067c11 */ /* 0x000fe2000f8808ff */
[-C--:B------:R-:W-:Y:S01]  /*4f50*/  FMUL R25, R25, R23.reuse ;  /* 0x0000001719197220 */ /* 0x080fe20000400000 */
[----:B------:R-:W-:Y:S01]  /*4f60*/  ISETP.GT.AND P0, PT, R3, RZ, P3 ;  /* 0x000000ff0300720c */ /* 0x000fe20001f04270 */
[-C--:B------:R-:W-:Y:S01]  /*4f70*/  FMUL R26, R26, R23.reuse ;  /* 0x000000171a1a7220 */ /* 0x080fe20000400000 */
[----:B------:R-:W-:Y:S01]  /*4f80*/  F2FP.F16.F32.PACK_AB R24, RZ, R24 ;  /* 0x00000018ff18723e */ /* 0x000fe200000000ff */
[-C--:B------:R-:W-:Y:S01]  /*4f90*/  FMUL R27, R27, R23.reuse ;  /* 0x000000171b1b7220 */ /* 0x080fe20000400000 */
[----:B------:R-:W-:Y:S01]  /*4fa0*/  LEA.HI.X R7, R106, UR5, R103, 0x1, P4 ;  /* 0x000000056a077c11 */ /* 0x000fe2000a0f0c67 */
[----:B------:R-:W-:Y:S01]  /*4fb0*/  FMUL R28, R28, R23 ;  /* 0x000000171c1c7220 */ /* 0x000fe20000400000 */
[----:B------:R-:W-:Y:S01]  /*4fc0*/  F2FP.F16.F32.PACK_AB R25, RZ, R25 ;  /* 0x00000019ff19723e */ /* 0x000fe200000000ff */
[-C--:B------:R-:W-:Y:S01]  /*4fd0*/  FMUL R29, R29, R23.reuse ;  /* 0x000000171d1d7220 */ /* 0x080fe20000400000 */
[----:B------:R-:W-:Y:S01]  /*4fe0*/  ISETP.GT.AND P2, PT, R3, 0x8, P2 ;  /* 0x000000080300780c */ /* 0x000fe20001744270 */
[----:B------:R-:W-:Y:S01]  /*4ff0*/  @P1 STG.E.U16 desc[UR38][R6.64], R24 ;  /* 0x0000001806001986 */ /* 0x000fe2000c101526 */
[----:B------:R-:W-:Y:S01]  /*5000*/  ISETP.GT.AND P1, PT, R4, 0x8, PT ;  /* 0x000000080400780c */ /* 0x000fe20003f24270 */
[-C--:B------:R-:W-:Y:S01]  /*5010*/  FMUL R30, R30, R23.reuse ;  /* 0x000000171e1e7220 */ /* 0x080fe20000400000 */
[C---:B------:R-:W-:Y:S01]  /*5020*/  SHF.L.U64.HI R5, R91.reuse, 0x1, R92 ;  /* 0x000000015b057819 */ /* 0x040fe2000001025c */
[----:B------:R-:W-:Y:S01]  /*5030*/  @P0 STG.E.U16 desc[UR38][R6.64+0x2], R25 ;  /* 0x0000021906000986 */ /* 0x000fe2000c101526 */
[----:B------:R-:W-:Y:S01]  /*5040*/  LEA R8, P5, R91, R6, 0x1 ;  /* 0x000000065b087211 */ /* 0x000fe200078a08ff */
[-C--:B------:R-:W-:Y:S01]  /*5050*/  FMUL R31, R31, R23.reuse ;  /* 0x000000171f1f7220 */ /* 0x080fe20000400000 */
[----:B------:R-:W-:Y:S01]  /*5060*/  ISETP.GT.AND P3, PT, R3, 0x8, P3 ;  /* 0x000000080300780c */ /* 0x000fe20001f64270 */
[-C--:B------:R-:W-:Y:S01]  /*5070*/  FMUL R32, R32, R23.reuse ;  /* 0x0000001720207220 */ /* 0x080fe20000400000 */
[----:B------:R-:W-:Y:S01]  /*5080*/  ISETP.GT.AND P0, PT, R4, 0x9, PT ;  /* 0x000000090400780c */ /* 0x000fe20003f04270 */
[----:B------:R-:W-:Y:S01]  /*5090*/  IMAD.X R9, R5, 0x1, R7, P5 ;  /* 0x0000000105097824 */ /* 0x000fe200028e0607 */
[----:B------:R-:W-:Y:S01]  /*50a0*/  ISETP.GT.AND P4, PT, R3, RZ, P1 ;  /* 0x000000ff0300720c */ /* 0x000fe20000f84270 */
[-C--:B------:R-:W-:Y:S01]  /*50b0*/  FMUL R33, R33, R23.reuse ;  /* 0x0000001721217220 */ /* 0x080fe20000400000 */
[----:B------:R-:W-:Y:S01]  /*50c0*/  F2FP.F16.F32.PACK_AB R26, RZ, R26 ;  /* 0x0000001aff1a723e */ /* 0x000fe200000000ff */
[-C--:B------:R-:W-:Y:S01]  /*50d0*/  FMUL R34, R34, R23.reuse ;  /* 0x0000001722227220 */ /* 0x080fe20000400000 */
[----:B------:R-:W-:Y:S01]  /*50e0*/  ISETP.GT.AND P5, PT, R3, RZ, P0 ;  /* 0x000000ff0300720c */ /* 0x000fe200007a4270 */
[----:B------:R-:W-:Y:S01]  /*50f0*/  FMUL R35, R35, R23 ;  /* 0x0000001723237220 */ /* 0x000fe20000400000 */
[----:B------:R-:W-:Y:S01]  /*5100*/  F2FP.F16.F32.PACK_AB R27, RZ, R27 ;  /* 0x0000001bff1b723e */ /* 0x000fe200000000ff */
[----:B------:R-:W-:Y:S01]  /*5110*/  @P2 STG.E.U16 desc[UR38][R8.64], R26 ;  /* 0x0000001a08002986 */ /* 0x000fe2000c101526 */
[----:B------:R-:W-:Y:S01]  /*5120*/  F2FP.F16.F32.PACK_AB R28, RZ, R28 ;  /* 0x0000001cff1c723e */ /* 0x000fe200000000ff */
[-C--:B------:R-:W-:Y:S01]  /*5130*/  FMUL R36, R36, R23.reuse ;  /* 0x0000001724247220 */ /* 0x080fe20000400000 */
[----:B------:R-:W-:Y:S01]  /*5140*/  ISETP.GT.AND P2, PT, R3, 0x8, P1 ;  /* 0x000000080300780c */ /* 0x000fe20000f44270 */
[----:B------:R-:W-:Y:S01]  /*5150*/  @P3 STG.E.U16 desc[UR38][R8.64+0x2], R27 ;  /* 0x0000021b08003986 */ /* 0x000fe2000c101526 */
[----:B------:R-:W-:Y:S01]  /*5160*/  ISETP.GT.AND P1, PT, R4, 0x10, PT ;  /* 0x000000100400780c */ /* 0x000fe20003f24270 */
[----:B------:R-:W-:Y:S01]  /*5170*/  FMUL R37, R37, R23 ;  /* 0x0000001725257220 */ /* 0x000fe20000400000 */
[----:B------:R-:W-:Y:S01]  /*5180*/  F2FP.F16.F32.PACK_AB R29, RZ, R29 ;  /* 0x0000001dff1d723e */ /* 0x000fe200000000ff */
[----:B------:R-:W-:Y:S01]  /*5190*/  @P4 STG.E.U16 desc[UR38][R6.64+0x10], R28 ;  /* 0x0000101c06004986 */ /* 0x000fe2000c101526 */
[C---:B------:R-:W-:Y:S01]  /*51a0*/  ISETP.GT.AND P3, PT, R3.reuse, 0x8, P0 ;  /* 0x000000080300780c */ /* 0x040fe20000764270 */
[-C--:B------:R-:W-:Y:S01]  /*51b0*/  FMUL R38, R38, R23.reuse ;  /* 0x0000001726267220 */ /* 0x080fe20000400000 */
[----:B------:R-:W-:Y:S01]  /*51c0*/  ISETP.GT.AND P0, PT, R4, 0x11, PT ;  /* 0x000000110400780c */ /* 0x000fe20003f04270 */
[----:B------:R-:W-:Y:S01]  /*51d0*/  @P5 STG.E.U16 desc[UR38][R6.64+0x12], R29 ;  /* 0x0000121d06005986 */ /* 0x000fe2000c101526 */
        /* <DEDUP_REMOVED lines=161> */
[----:B------:R-:W-:Y:S01]  /*5bf0*/  FMUL R87, R87, R23 ;  /* 0x0000001757577220 */ /* 0x000fe20000400000 */
[----:B------:R-:W-:-:S02]  /*5c00*/  F2FP.F16.F32.PACK_AB R62, RZ, R62 ;  /* 0x0000003eff3e723e */ /* 0x000fc400000000ff */
[C---:B------:R-:W-:Y:S02]  /*5c10*/  ISETP.GT.AND P5, PT, R3.reuse, RZ, P0 ;  /* 0x000000ff0300720c */ /* 0x040fe400007a4270 */
[----:B------:R-:W-:Y:S01]  /*5c20*/  F2FP.F16.F32.PACK_AB R63, RZ, R63 ;  /* 0x0000003fff3f723e */ /* 0x000fe200000000ff */
[----:B------:R-:W-:Y:S01]  /*5c30*/  @P2 STG.E.U16 desc[UR38][R8.64+0x90], R62 ;  /* 0x0000903e08002986 */ /* 0x000fe2000c101526 */
[----:B------:R-:W-:Y:S02]  /*5c40*/  F2FP.F16.F32.PACK_AB R64, RZ, R64 ;  /* 0x00000040ff40723e */ /* 0x000fe400000000ff */
[C---:B------:R-:W-:Y:S01]  /*5c50*/  ISETP.GT.AND P2, PT, R3.reuse, 0x8, P1 ;  /* 0x000000080300780c */ /* 0x040fe20000f44270 */
[----:B------:R-:W-:Y:S01]  /*5c60*/  @P3 STG.E.U16 desc[UR38][R8.64+0x92], R63 ;  /* 0x0000923f08003986 */ /* 0x000fe2000c101526 */
[----:B------:R-:W-:Y:S02]  /*5c70*/  ISETP.GT.AND P1, PT, R4, 0x58, PT ;  /* 0x000000580400780c */ /* 0x000fe40003f24270 */
[----:B------:R-:W-:Y:S01]  /*5c80*/  F2FP.F16.F32.PACK_AB R65, RZ, R65 ;  /* 0x00000041ff41723e */ /* 0x000fe200000000ff */
[----:B------:R-:W-:Y:S01]  /*5c90*/  @P4 STG.E.U16 desc[UR38][R6.64+0xa0], R64 ;  /* 0x0000a04006004986 */ /* 0x000fe2000c101526 */
[----:B------:R-:W-:-:S02]  /*5ca0*/  ISETP.GT.AND P3, PT, R3, 0x8, P0 ;  /* 0x000000080300780c */ /* 0x000fc40000764270 */
[----:B------:R-:W-:Y:S01]  /*5cb0*/  ISETP.GT.AND P0, PT, R4, 0x59, PT ;  /* 0x000000590400780c */ /* 0x000fe20003f04270 */
[----:B------:R-:W-:Y:S01]  /*5cc0*/  @P5 STG.E.U16 desc[UR38][R6.64+0xa2], R65 ;  /* 0x0000a24106005986 */ /* 0x000fe2000c101526 */
[C---:B------:R-:W-:Y:S02]  /*5cd0*/  ISETP.GT.AND P4, PT, R3.reuse, RZ, P1 ;  /* 0x000000ff0300720c */ /* 0x040fe40000f84270 */
[----:B------:R-:W-:Y:S02]  /*5ce0*/  F2FP.F16.F32.PACK_AB R66, RZ, R66 ;  /* 0x00000042ff42723e */ /* 0x000fe400000000ff */
[----:B------:R-:W-:Y:S02]  /*5cf0*/  ISETP.GT.AND P5, PT, R3, RZ, P0 ;  /* 0x000000ff0300720c */ /* 0x000fe400007a4270 */
[----:B------:R-:W-:Y:S01]  /*5d00*/  F2FP.F16.F32.PACK_AB R67, RZ, R67 ;  /* 0x00000043ff43723e */ /* 0x000fe200000000ff */
[----:B------:R-:W-:Y:S01]  /*5d10*/  @P2 STG.E.U16 desc[UR38][R8.64+0xa0], R66 ;  /* 0x0000a04208002986 */ /* 0x000fe2000c101526 */
[----:B------:R-:W-:-:S02]  /*5d20*/  F2FP.F16.F32.PACK_AB R68, RZ, R68 ;  /* 0x00000044ff44723e */ /* 0x000fc400000000ff */
[C---:B------:R-:W-:Y:S01]  /*5d30*/  ISETP.GT.AND P2, PT, R3.reuse, 0x8, P1 ;  /* 0x000000080300780c */ /* 0x040fe20000f44270 */
[----:B------:R-:W-:Y:S01]  /*5d40*/  @P3 STG.E.U16 desc[UR38][R8.64+0xa2], R67 ;  /* 0x0000a24308003986 */ /* 0x000fe2000c101526 */
[C---:B------:R-:W-:Y:S02]  /*5d50*/  ISETP.GT.AND P1, PT, R4.reuse, 0x60, PT ;  /* 0x000000600400780c */ /* 0x040fe40003f24270 */
[----:B------:R-:W-:Y:S01]  /*5d60*/  F2FP.F16.F32.PACK_AB R69, RZ, R69 ;  /* 0x00000045ff45723e */ /* 0x000fe200000000ff */
[----:B------:R-:W-:Y:S01]  /*5d70*/  @P4 STG.E.U16 desc[UR38][R6.64+0xb0], R68 ;  /* 0x0000b04406004986 */ /* 0x000fe2000c101526 */
[C---:B------:R-:W-:Y:S02]  /*5d80*/  ISETP.GT.AND P3, PT, R3.reuse, 0x8, P0 ;  /* 0x000000080300780c */ /* 0x040fe40000764270 */
[----:B------:R-:W-:Y:S01]  /*5d90*/  ISETP.GT.AND P0, PT, R4, 0x61, PT ;  /* 0x000000610400780c */ /* 0x000fe20003f04270 */
[----:B------:R-:W-:Y:S01]  /*5da0*/  @P5 STG.E.U16 desc[UR38][R6.64+0xb2], R69 ;  /* 0x0000b24506005986 */ /* 0x000fe2000c101526 */
[----:B------:R-:W-:-:S02]  /*5db0*/  ISETP.GT.AND P4, PT, R3, RZ, P1 ;  /* 0x000000ff0300720c */ /* 0x000fc40000f84270 */
[C---:B------:R-:W-:Y:S02]  /*5dc0*/  ISETP.GT.AND P5, PT, R3.reuse, RZ, P0 ;  /* 0x000000ff0300720c */ /* 0x040fe400007a4270 */
[----:B------:R-:W-:Y:S02]  /*5dd0*/  F2FP.F16.F32.PACK_AB R70, RZ, R70 ;  /* 0x00000046ff46723e */ /* 0x000fe400000000ff */
[----:B------:R-:W-:Y:S02]  /*5de0*/  F2FP.F16.F32.PACK_AB R71, RZ, R71 ;  /* 0x00000047ff47723e */ /* 0x000fe400000000ff */
[----:B------:R-:W-:Y:S01]  /*5df0*/  F2FP.F16.F32.PACK_AB R72, RZ, R72 ;  /* 0x00000048ff48723e */ /* 0x000fe200000000ff */
[----:B------:R-:W-:Y:S01]  /*5e00*/  @P2 STG.E.U16 desc[UR38][R8.64+0xb0], R70 ;  /* 0x0000b04608002986 */ /* 0x000fe2000c101526 */
[----:B------:R-:W-:Y:S02]  /*5e10*/  F2FP.F16.F32.PACK_AB R73, RZ, R73 ;  /* 0x00000049ff49723e */ /* 0x000fe400000000ff */
[C---:B------:R-:W-:Y:S01]  /*5e20*/  ISETP.GT.AND P1, PT, R3.reuse, 0x8, P1 ;  /* 0x000000080300780c */ /* 0x040fe20000f24270 */
[----:B------:R-:W-:Y:S01]  /*5e30*/  @P3 STG.E.U16 desc[UR38][R8.64+0xb2], R71 ;  /* 0x0000b24708003986 */ /* 0x000fe2000c101526 */
[----:B------:R-:W-:-:S02]  /*5e40*/  ISETP.GT.AND P2, PT, R3, 0x8, P0 ;  /* 0x000000080300780c */ /* 0x000fc40000744270 */
[C---:B------:R-:W-:Y:S01]  /*5e50*/  ISETP.GT.AND P0, PT, R4.reuse, 0x69, PT ;  /* 0x000000690400780c */ /* 0x040fe20003f04270 */
[----:B------:R-:W-:Y:S01]  /*5e60*/  @P4 STG.E.U16 desc[UR38][R6.64+0xc0], R72 ;  /* 0x0000c04806004986 */ /* 0x000fe2000c101526 */
[----:B------:R-:W-:Y:S02]  /*5e70*/  ISETP.GT.AND P4, PT, R4, 0x68, PT ;  /* 0x000000680400780c */ /* 0x000fe40003f84270 */
[----:B------:R-:W-:Y:S01]  /*5e80*/  F2FP.F16.F32.PACK_AB R74, RZ, R74 ;  /* 0x0000004aff4a723e */ /* 0x000fe200000000ff */
[----:B------:R-:W-:Y:S01]  /*5e90*/  @P5 STG.E.U16 desc[UR38][R6.64+0xc2], R73 ;  /* 0x0000c24906005986 */ /* 0x000fe2000c101526 */
[C---:B------:R-:W-:Y:S02]  /*5ea0*/  ISETP.GT.AND P5, PT, R3.reuse, RZ, P4 ;  /* 0x000000ff0300720c */ /* 0x040fe400027a4270 */
[----:B------:R-:W-:Y:S01]  /*5eb0*/  ISETP.GT.AND P3, PT, R3, RZ, P0 ;  /* 0x000000ff0300720c */ /* 0x000fe20000764270 */
[----:B------:R-:W-:Y:S01]  /*5ec0*/  @P1 STG.E.U16 desc[UR38][R8.64+0xc0], R74 ;  /* 0x0000c04a08001986 */ /* 0x000fe2000c101526 */
[----:B------:R-:W-:-:S02]  /*5ed0*/  F2FP.F16.F32.PACK_AB R75, RZ, R75 ;  /* 0x0000004bff4b723e */ /* 0x000fc400000000ff */
[----:B------:R-:W-:Y:S02]  /*5ee0*/  F2FP.F16.F32.PACK_AB R76, RZ, R76 ;  /* 0x0000004cff4c723e */ /* 0x000fe400000000ff */
[C---:B------:R-:W-:Y:S01]  /*5ef0*/  ISETP.GT.AND P4, PT, R3.reuse, 0x8, P4 ;  /* 0x000000080300780c */ /* 0x040fe20002784270 */
[----:B------:R-:W-:Y:S01]  /*5f00*/  @P2 STG.E.U16 desc[UR38][R8.64+0xc2], R75 ;  /* 0x0000c24b08002986 */ /* 0x000fe2000c101526 */
[----:B------:R-:W-:Y:S02]  /*5f10*/  F2FP.F16.F32.PACK_AB R77, RZ, R77 ;  /* 0x0000004dff4d723e */ /* 0x000fe400000000ff */
[C---:B------:R-:W-:Y:S01]  /*5f20*/  ISETP.GT.AND P2, PT, R4.reuse, 0x71, PT ;  /* 0x000000710400780c */ /* 0x040fe20003f44270 */
[----:B------:R-:W-:Y:S01]  /*5f30*/  @P5 STG.E.U16 desc[UR38][R6.64+0xd0], R76 ;  /* 0x0000d04c06005986 */ /* 0x000fe2000c101526 */
[----:B------:R-:W-:Y:S02]  /*5f40*/  ISETP.GT.AND P5, PT, R3, 0x8, P0 ;  /* 0x000000080300780c */ /* 0x000fe400007a4270 */
[C---:B------:R-:W-:Y:S01]  /*5f50*/  ISETP.GT.AND P1, PT, R4.reuse, 0x78, PT ;  /* 0x000000780400780c */ /* 0x040fe20003f24270 */
[----:B------:R-:W-:Y:S01]  /*5f60*/  @P3 STG.E.U16 desc[UR38][R6.64+0xd2], R77 ;  /* 0x0000d24d06003986 */ /* 0x000fe2000c101526 */
[----:B------:R-:W-:-:S02]  /*5f70*/  ISETP.GT.AND P3, PT, R4, 0x70, PT ;  /* 0x000000700400780c */ /* 0x000fc40003f64270 */
[----:B------:R-:W-:Y:S01]  /*5f80*/  ISETP.GT.AND P0, PT, R4, 0x79, PT ;  /* 0x000000790400780c */ /* 0x000fe20003f04270 */
[----:B------:R-:W-:Y:S01]  /*5f90*/  @P4 IMAD.MOV.U32 R4, RZ, RZ, R8 ;  /* 0x000000ffff044224 */ /* 0x000fe200078e0008 */
[----:B------:R-:W-:Y:S01]  /*5fa0*/  F2FP.F16.F32.PACK_AB R78, RZ, R78 ;  /* 0x0000004eff4e723e */ /* 0x000fe200000000ff */
[----:B------:R-:W-:Y:S01]  /*5fb0*/  @P4 IMAD.MOV.U32 R5, RZ, RZ, R9 ;  /* 0x000000ffff054224 */ /* 0x000fe200078e0009 */
[----:B------:R-:W-:Y:S02]  /*5fc0*/  F2FP.F16.F32.PACK_AB R79, RZ, R79 ;  /* 0x0000004fff4f723e */ /* 0x000fe400000000ff */
[----:B------:R-:W-:Y:S02]  /*5fd0*/  F2FP.F16.F32.PACK_AB R80, RZ, R80 ;  /* 0x00000050ff50723e */ /* 0x000fe400000000ff */
[----:B------:R0:W-:Y:S01]  /*5fe0*/  @P4 STG.E.U16 desc[UR38][R4.64+0xd0], R78 ;  /* 0x0000d04e04004986 */ /* 0x0001e2000c101526 */
[----:B------:R-:W-:Y:S02]  /*5ff0*/  ISETP.GT.AND P4, PT, R3, RZ, P2 ;  /* 0x000000ff0300720c */ /* 0x000fe40001784270 */
[----:B------:R-:W-:-:S02]  /*6000*/  F2FP.F16.F32.PACK_AB R81, RZ, R81 ;  /* 0x00000051ff51723e */ /* 0x000fc400000000ff */
[----:B------:R-:W-:Y:S02]  /*6010*/  ISETP.GT.AND P2, PT, R3, 0x8, P2 ;  /* 0x000000080300780c */ /* 0x000fe40001744270 */
[----:B------:R-:W-:Y:S02]  /*6020*/  F2FP.F16.F32.PACK_AB R82, RZ, R82 ;  /* 0x00000052ff52723e */ /* 0x000fe400000000ff */
[----:B------:R-:W-:Y:S02]  /*6030*/  F2FP.F16.F32.PACK_AB R83, RZ, R83 ;  /* 0x00000053ff53723e */ /* 0x000fe400000000ff */
[----:B------:R-:W-:Y:S01]  /*6040*/  F2FP.F16.F32.PACK_AB R84, RZ, R84 ;  /* 0x00000054ff54723e */ /* 0x000fe200000000ff */
[----:B0-----:R-:W-:Y:S01]  /*6050*/  @P5 IMAD.MOV.U32 R4, RZ, RZ, R8 ;  /* 0x000000ffff045224 */ /* 0x001fe200078e0008 */
[----:B------:R-:W-:Y:S01]  /*6060*/  F2FP.F16.F32.PACK_AB R85, RZ, R85 ;  /* 0x00000055ff55723e */ /* 0x000fe200000000ff */
[----:B------:R-:W-:Y:S01]  /*6070*/  @P5 IMAD.MOV.U32 R5, RZ, RZ, R9 ;  /* 0x000000ffff055224 */ /* 0x000fe200078e0009 */
[----:B------:R-:W-:-:S02]  /*6080*/  F2FP.F16.F32.PACK_AB R86, RZ, R86 ;  /* 0x00000056ff56723e */ /* 0x000fc400000000ff */
[----:B------:R-:W-:Y:S02]  /*6090*/  F2FP.F16.F32.PACK_AB R87, RZ, R87 ;  /* 0x00000057ff57723e */ /* 0x000fe400000000ff */
[----:B------:R0:W-:Y:S01]  /*60a0*/  @P5 STG.E.U16 desc[UR38][R4.64+0xd2], R79 ;  /* 0x0000d24f04005986 */ /* 0x0001e2000c101526 */
[C---:B------:R-:W-:Y:S02]  /*60b0*/  ISETP.GT.AND P5, PT, R3.reuse, RZ, P3 ;  /* 0x000000ff0300720c */ /* 0x040fe40001fa4270 */
[----:B------:R-:W-:-:S11]  /*60c0*/  ISETP.GT.AND P3, PT, R3, 0x8, P3 ;  /* 0x000000080300780c */ /* 0x000fd60001f64270 */
[----:B0-----:R-:W-:Y:S02]  /*60d0*/  @P5 IMAD.MOV.U32 R4, RZ, RZ, R6 ;  /* 0x000000ffff045224 */ /* 0x001fe400078e0006 */
[----:B------:R-:W-:-:S05]  /*60e0*/  @P5 IMAD.MOV.U32 R5, RZ, RZ, R7 ;  /* 0x000000ffff055224 */ /* 0x000fca00078e0007 */
[----:B------:R0:W-:Y:S01]  /*60f0*/  @P5 STG.E.U16 desc[UR38][R4.64+0xe0], R80 ;  /* 0x0000e05004005986 */ /* 0x0001e2000c101526 */
[C---:B------:R-:W-:Y:S02]  /*6100*/  ISETP.GT.AND P5, PT, R3.reuse, RZ, P0 ;  /* 0x000000ff0300720c */ /* 0x040fe400007a4270 */
[----:B------:R-:W-:Y:S01]  /*6110*/  ISETP.GT.AND P0, PT, R3, 0x8, P0 ;  /* 0x000000080300780c */ /* 0x000fe20000704270 */
[----:B0-----:R-:W-:Y:S02]  /*6120*/  @P4 IMAD.MOV.U32 R4, RZ, RZ, R6 ;  /* 0x000000ffff044224 */ /* 0x001fe400078e0006 */
[----:B------:R-:W-:-:S05]  /*6130*/  @P4 IMAD.MOV.U32 R5, RZ, RZ, R7 ;  /* 0x000000ffff054224 */ /* 0x000fca00078e0007 */
[----:B------:R0:W-:Y:S01]  /*6140*/  @P4 STG.E.U16 desc[UR38][R4.64+0xe2], R81 ;  /* 0x0000e25104004986 */ /* 0x0001e2000c101526 */
[C---:B------:R-:W-:Y:S02]  /*6150*/  ISETP.GT.AND P4, PT, R3.reuse, RZ, P1 ;  /* 0x000000ff0300720c */ /* 0x040fe40000f84270 */
[----:B------:R-:W-:Y:S01]  /*6160*/  ISETP.GT.AND P1, PT, R3, 0x8, P1 ;  /* 0x000000080300780c */ /* 0x000fe20000f24270 */
[----:B0-----:R-:W-:Y:S02]  /*6170*/  @P3 IMAD.MOV.U32 R4, RZ, RZ, R8 ;  /* 0x000000ffff043224 */ /* 0x001fe400078e0008 */
[----:B------:R-:W-:-:S05]  /*6180*/  @P3 IMAD.MOV.U32 R5, RZ, RZ, R9 ;  /* 0x000000ffff053224 */ /* 0x000fca00078e0009 */
[----:B------:R0:W-:Y:S02]  /*6190*/  @P3 STG.E.U16 desc[UR38][R4.64+0xe0], R82 ;  /* 0x0000e05204003986 */ /* 0x0001e4000c101526 */
[----:B0-----:R-:W-:Y:S02]  /*61a0*/  @P2 IMAD.MOV.U32 R4, RZ, RZ, R8 ;  /* 0x000000ffff042224 */ /* 0x001fe400078e0008 */
[----:B------:R-:W-:-:S05]  /*61b0*/  @P2 IMAD.MOV.U32 R5, RZ, RZ, R9 ;  /* 0x000000ffff052224 */ /* 0x000fca00078e0009 */
[----:B------:R0:W-:Y:S02]  /*61c0*/  @P2 STG.E.U16 desc[UR38][R4.64+0xe2], R83 ;  /* 0x0000e25304002986 */ /* 0x0001e4000c101526 */
[----:B0-----:R-:W-:Y:S02]  /*61d0*/  @P4 IMAD.MOV.U32 R4, RZ, RZ, R6 ;  /* 0x000000ffff044224 */ /* 0x001fe400078e0006 */
[----:B------:R-:W-:-:S05]  /*61e0*/  @P4 IMAD.MOV.U32 R5, RZ, RZ, R7 ;  /* 0x000000ffff054224 */ /* 0x000fca00078e0007 */
[----:B------:R0:W-:Y:S04]  /*61f0*/  @P4 STG.E.U16 desc[UR38][R4.64+0xf0], R84 ;  /* 0x0000f05404004986 */ /* 0x0001e8000c101526 */
[----:B------:R1:W-:Y:S01]  /*6200*/  @P5 STG.E.U16 desc[UR38][R6.64+0xf2], R85 ;  /* 0x0000f25506005986 */ /* 0x0003e2000c101526 */
[----:B0-----:R-:W-:Y:S02]  /*6210*/  @P1 IMAD.MOV.U32 R4, RZ, RZ, R8 ;  /* 0x000000ffff041224 */ /* 0x001fe400078e0008 */
[----:B------:R-:W-:-:S05]  /*6220*/  @P1 IMAD.MOV.U32 R5, RZ, RZ, R9 ;  /* 0x000000ffff051224 */ /* 0x000fca00078e0009 */
[----:B------:R1:W-:Y:S04]  /*6230*/  @P1 STG.E.U16 desc[UR38][R4.64+0xf0], R86 ;  /* 0x0000f05604001986 */ /* 0x0003e8000c101526 */
[----:B------:R1:W-:Y:S02]  /*6240*/  @P0 STG.E.U16 desc[UR38][R8.64+0xf2], R87 ;  /* 0x0000f25708000986 */ /* 0x0003e4000c101526 */
.L_x_158:
[----:B------:R-:W-:Y:S05]  /*6250*/  BSYNC B0 ;  /* 0x0000000000007941 */ /* 0x000fea0003800000 */
.L_x_32:
[----:B------:R-:W-:Y:S01]  /*6260*/  IADD3 R16, P0, R16, UR36, RZ ;  /* 0x0000002410107c10 */ /* 0x000fe2000ff1e0ff */
[----:B------:R-:W-:Y:S01]  /*6270*/  ULDC.64 UR4, c[0x0][0x650] ;  /* 0x0001940000047ab9 */ /* 0x000fe20000000a00 */
[----:B------:R-:W-:Y:S01]  /*6280*/  PRMT R3, RZ, 0x7610, R3 ;  /* 0x00007610ff037816 */ /* 0x000fe20000000003 */
[----:B------:R-:W-:Y:S01]  /*6290*/  IMAD.MOV.U32 R100, RZ, RZ, -0x1 ;  /* 0xffffffffff647424 */ /* 0x000fe200078e00ff */
[----:B------:R-:W-:Y:S01]  /*62a0*/  IADD3.X R17, R17, UR42, RZ, P0, !PT ;  /* 0x0000002a11117c10 */ /* 0x000fe200087fe4ff */
[----:B------:R-:W-:Y:S01]  /*62b0*/  IMAD.MOV.U32 R101, RZ, RZ, -0x1 ;  /* 0xffffffffff657424 */ /* 0x000fe200078e00ff */
[----:B------:R-:W-:-:S04]  /*62c0*/  ISETP.GE.U32.AND P0, PT, R16, UR4, PT ;  /* 0x0000000410007c0c */ /* 0x000fc8000bf06070 */
[----:B------:R-:W-:-:S13]  /*62d0*/  ISETP.GE.U32.AND.EX P0, PT, R17, UR5, PT, P0 ;  /* 0x0000000511007c0c */ /* 0x000fda000bf06100 */
[----:B------:R-:W-:Y:S05]  /*62e0*/  @P0 BRA `(.L_x_159) ;  /* 0x00000004004c0947 */ /* 0x000fea0003800000 */
[----:B------:R-:W0:Y:S01]  /*62f0*/  LDC.64 R10, c[0x0][0x628] ;  /* 0x00018a00ff0a7b82 */ /* 0x000e220000000a00 */
[----:B---3--:R-:W3:Y:S01]  /*6300*/  S2R R12, SR_CTAID.X ;  /* 0x00000000000c7919 */ /* 0x008ee20000002500 */
[----:B-12-4-:R-:W-:Y:S02]  /*6310*/  IMAD.MOV.U32 R8, RZ, RZ, R16 ;  /* 0x000000ffff087224 */ /* 0x016fe400078e0010 */
[----:B------:R-:W-:Y:S01]  /*6320*/  IMAD.MOV.U32 R9, RZ, RZ, R17 ;  /* 0x000000ffff097224 */ /* 0x000fe200078e0011 */
[----:B------:R-:W1:Y:S03]  /*6330*/  S2R R20, SR_CTAID.Y ;  /* 0x0000000000147919 */ /* 0x000e660000002600 */
[----:B------:R-:W2:Y:S08]  /*6340*/  LDC R0, c[0x0][0x630] ;  /* 0x00018c00ff007b82 */ /* 0x000eb00000000800 */
[----:B------:R-:W4:Y:S01]  /*6350*/  LDC.64 R14, c[0x0][0x620] ;  /* 0x00018800ff0e7b82 */ /* 0x000f220000000a00 */
[----:B0-----:R-:W-:-:S04]  /*6360*/  ISETP.NE.U32.AND P0, PT, R10, RZ, PT ;  /* 0x000000ff0a00720c */ /* 0x001fc80003f05070 */
[----:B------:R-:W-:-:S13]  /*6370*/  ISETP.NE.AND.EX P0, PT, R11, RZ, PT, P0 ;  /* 0x000000ff0b00720c */ /* 0x000fda0003f05300 */
[----:B-1234-:R-:W-:Y:S05]  /*6380*/  @!P0 BRA `(.L_x_160) ;  /* 0x0000000000288947 */ /* 0x01efea0003800000 */
        /* <DEDUP_REMOVED lines=10> */
.L_x_160:
[-CC-:B------:R-:W-:Y:S01]  /*6430*/  SHF.R.U64 R101, R8, R0.reuse, R9.reuse ;  /* 0x0000000008657219 */ /* 0x180fe20000001209 */
[----:B------:R-:W0:Y:S01]  /*6440*/  LDC.64 R26, c[0x0][0x640] ;  /* 0x00019000ff1a7b82 */ /* 0x000e220000000a00 */
[----:B------:R-:W-:Y:S01]  /*6450*/  SHF.R.U32.HI R0, RZ, R0, R9 ;  /* 0x00000000ff007219 */ /* 0x000fe20000011609 */
[----:B------:R-:W-:Y:S01]  /*6460*/  ULDC UR4, c[0x0][0x150] ;  /* 0x0000540000047ab9 */ /* 0x000fe20000000800 */
[----:B------:R-:W-:Y:S02]  /*6470*/  IADD3 R3, P0, RZ, -R101, RZ ;  /* 0x80000065ff037210 */ /* 0x000fe40007f1e0ff */
[----:B------:R-:W-:-:S03]  /*6480*/  I2FP.F32.U32 R7, R12 ;  /* 0x0000000c00077245 */ /* 0x000fc60000201000 */
[----:B------:R-:W1:Y:S01]  /*6490*/  LDC R6, c[0x0][0x618] ;  /* 0x00018600ff067b82 */ /* 0x000e620000000800 */
[----:B------:R-:W-:Y:S02]  /*64a0*/  IMAD.X R5, RZ, RZ, ~R0, P0 ;  /* 0x000000ffff057224 */ /* 0x000fe400000e0e00 */
[----:B------:R-:W-:Y:S01]  /*64b0*/  FMUL R7, R7, UR4 ;  /* 0x0000000407077c20 */ /* 0x000fe20008400000 */
[----:B------:R-:W-:Y:S01]  /*64c0*/  ULDC UR4, c[0x0][0x154] ;  /* 0x0000550000047ab9 */ /* 0x000fe20000000800 */
[-C--:B------:R-:W-:Y:S02]  /*64d0*/  IMAD R0, R5, R14.reuse, RZ ;  /* 0x0000000e05007224 */ /* 0x080fe400078e02ff */
[C---:B------:R-:W-:Y:S01]  /*64e0*/  IMAD.WIDE.U32 R4, R3.reuse, R14, R16 ;  /* 0x0000000e03047225 */ /* 0x040fe200078e0010 */
[----:B------:R-:W2:Y:S01]  /*64f0*/  LDC R8, c[0x0][0x608] ;  /* 0x00018200ff087b82 */ /* 0x000ea20000000800 */
[----:B------:R-:W3:Y:S02]  /*6500*/  F2I.U32.TRUNC.NTZ R7, R7 ;  /* 0x0000000700077305 */ /* 0x000ee4000020f000 */
[----:B------:R-:W-:Y:S01]  /*6510*/  IMAD R3, R3, R15, R0 ;  /* 0x0000000f03037224 */ /* 0x000fe200078e0200 */
[----:B------:R-:W-:-:S03]  /*6520*/  I2FP.F32.U32 R0, R20 ;  /* 0x0000001400007245 */ /* 0x000fc60000201000 */
[----:B------:R-:W-:Y:S01]  /*6530*/  IMAD.IADD R3, R5, 0x1, R3 ;  /* 0x0000000105037824 */ /* 0x000fe200078e0203 */
[----:B------:R-:W4:Y:S01]  /*6540*/  LDC R11, c[0x0][0x658] ;  /* 0x00019600ff0b7b82 */ /* 0x000f220000000800 */
[----:B0-----:R-:W-:-:S04]  /*6550*/  ISETP.NE.U32.AND P0, PT, R26, RZ, PT ;  /* 0x000000ff1a00720c */ /* 0x001fc80003f05070 */
[----:B------:R-:W-:-:S03]  /*6560*/  ISETP.NE.AND.EX P0, PT, R27, RZ, PT, P0 ;  /* 0x000000ff1b00720c */ /* 0x000fc60003f05300 */
[----:B------:R-:W0:Y:S01]  /*6570*/  LDC R9, c[0x0][0x144] ;  /* 0x00005100ff097b82 */ /* 0x000e220000000800 */
[-C--:B-1----:R-:W-:Y:S01]  /*6580*/  SHF.R.U64 R10, R4, R6.reuse, R3 ;  /* 0x00000006040a7219 */ /* 0x082fe20000001203 */
[----:B---3--:R-:W-:Y:S01]  /*6590*/  IMAD.MOV R7, RZ, RZ, -R7 ;  /* 0x000000ffff077224 */ /* 0x008fe200078e0a07 */
[----:B------:R-:W-:Y:S01]  /*65a0*/  SHF.R.U32.HI R3, RZ, R6, R3 ;  /* 0x00000006ff037219 */ /* 0x000fe20000011603 */
[----:B------:R-:W-:-:S04]  /*65b0*/  FMUL R6, R0, UR4 ;  /* 0x0000000400067c20 */ /* 0x000fc80008400000 */
[----:B------:R-:W1:Y:S01]  /*65c0*/  LDC R21, c[0x0][0x148] ;  /* 0x00005200ff157b82 */ /* 0x000e620000000800 */
[----:B------:R3:W0:Y:S01]  /*65d0*/  F2I.U32.TRUNC.NTZ R14, R6 ;  /* 0x00000006000e7305 */ /* 0x000622000020f000 */
[-CC-:B--2---:R-:W-:Y:S02]  /*65e0*/  SHF.R.U64 R13, R10, R8.reuse, R3.reuse ;  /* 0x000000080a0d7219 */ /* 0x184fe40000001203 */
[----:B------:R-:W-:-:S04]  /*65f0*/  SHF.R.U32.HI R0, RZ, R8, R3 ;  /* 0x00000008ff007219 */ /* 0x000fc80000011603 */
[----:B-----5:R-:W2:Y:S01]  /*6600*/  LDC R24, c[0x0][0x648] ;  /* 0x00019200ff187b82 */ /* 0x020ea20000000800 */
[-CC-:B----4-:R-:W-:Y:S02]  /*6610*/  SHF.R.U64 R15, R13, R11.reuse, R0.reuse ;  /* 0x0000000b0d0f7219 */ /* 0x190fe40000001200 */
[----:B------:R-:W-:-:S03]  /*6620*/  SHF.R.U32.HI R5, RZ, R11, R0 ;  /* 0x0000000bff057219 */ /* 0x000fc60000011600 */
[----:B------:R-:W-:Y:S02]  /*6630*/  IMAD.MOV.U32 R4, RZ, RZ, R15 ;  /* 0x000000ffff047224 */ /* 0x000fe400078e000f */
[----:B------:R-:W4:Y:S01]  /*6640*/  LDC R28, c[0x0][0x638] ;  /* 0x00018e00ff1c7b82 */ /* 0x000f220000000800 */
[----:B0-----:R-:W-:-:S07]  /*6650*/  IMAD R25, R9, R7, R12 ;  /* 0x0000000709197224 */ /* 0x001fce00078e020c */
[----:B------:R-:W0:Y:S08]  /*6660*/  LDC R29, c[0x0][0x610] ;  /* 0x00018400ff1d7b82 */ /* 0x000e300000000800 */
[----:B------:R-:W0:Y:S01]  /*6670*/  LDC R30, c[0x0][0x600] ;  /* 0x00018000ff1e7b82 */ /* 0x000e220000000800 */
[----:B-123--:R-:W-:Y:S05]  /*6680*/  @!P0 BRA `(.L_x_161) ;  /* 0x0000000000288947 */ /* 0x00efea0003800000 */
[----:B------:R-:W1:Y:S02]  /*6690*/  LDC R0, c[0x0][0x64c] ;  /* 0x00019300ff007b82 */ /* 0x000e640000000800 */
[----:B-1----:R-:W-:-:S05]  /*66a0*/  IADD3 R3, P0, R15, R0, RZ ;  /* 0x000000000f037210 */ /* 0x002fca0007f1e0ff */
        /* <DEDUP_REMOVED lines=8> */
.L_x_161:
[----:B------:R-:W-:Y:S01]  /*6730*/  ISETP.NE.AND P0, PT, R2, 0x1, PT ;  /* 0x000000010200780c */ /* 0x000fe20003f05270 */
[----:B------:R-:W-:Y:S01]  /*6740*/  IMAD.MOV R14, RZ, RZ, -R14 ;  /* 0x000000ffff0e7224 */ /* 0x000fe200078e0a0e */
[----:B------:R-:W-:Y:S02]  /*6750*/  SHF.R.U64 R3, R4, R24, R5 ;  /* 0x0000001804037219 */ /* 0x000fe40000001205 */
[----:B------:R-:W-:Y:S02]  /*6760*/  LOP3.LUT R0, R13, R98, RZ, 0xc0, !PT ;  /* 0x000000620d007212 */ /* 0x000fe400078ec0ff */
[----:B------:R-:W-:Y:S01]  /*6770*/  LOP3.LUT R10, R10, R97, RZ, 0xc0, !PT ;  /* 0x000000610a0a7212 */ /* 0x000fe200078ec0ff */
[----:B------:R-:W-:Y:S02]  /*6780*/  IMAD.MOV R4, RZ, RZ, -R3 ;  /* 0x000000ffff047224 */ /* 0x000fe400078e0a03 */
[----:B------:R-:W-:Y:S02]  /*6790*/  IMAD R0, R93, R3, R0 ;  /* 0x000000035d007224 */ /* 0x000fe400078e0200 */
[----:B----4-:R-:W-:-:S02]  /*67a0*/  IMAD R3, R4, R28, R15 ;  /* 0x0000001c04037224 */ /* 0x010fc400078e020f */
[----:B------:R-:W-:Y:S02]  /*67b0*/  @P0 IMAD R25, R21, R14, R20 ;  /* 0x0000000e15190224 */ /* 0x000fe400078e0214 */
[----:B0-----:R-:W-:Y:S02]  /*67c0*/  IMAD R5, R3, R30, R10 ;  /* 0x0000001e03057224 */ /* 0x001fe400078e020a */
[----:B------:R-:W-:Y:S02]  /*67d0*/  IMAD R0, R0, R29, R25 ;  /* 0x0000001d00007224 */ /* 0x000fe400078e0219 */
[----:B------:R-:W-:-:S03]  /*67e0*/  IMAD.MOV.U32 R4, RZ, RZ, 0x1 ;  /* 0x00000001ff047424 */ /* 0x000fc600078e00ff */
[----:B------:R-:W-:Y:S02]  /*67f0*/  SEL R100, R5, R0, !P0 ;  /* 0x0000000005647207 */ /* 0x000fe40004000000 */
[----:B------:R-:W-:Y:S02]  /*6800*/  PRMT R3, R4, 0x7610, R3 ;  /* 0x0000761004037816 */ /* 0x000fe40000000003 */
[----:B------:R-:W-:-:S07]  /*6810*/  SEL R0, R0, R5, !P0 ;  /* 0x0000000500007207 */ /* 0x000fce0004000000 */
.L_x_159:
[----:B------:R-:W-:Y:S01]  /*6820*/  LOP3.LUT P0, RZ, R3, 0xff, RZ, 0xc0, !PT ;  /* 0x000000ff03ff7812 */ /* 0x000fe2000780c0ff */
[----:B------:R-:W-:Y:S01]  /*6830*/  UIMAD.WIDE.U32 UR4, UR41, -0x55555555, URZ ;  /* 0xaaaaaaab290478a5 */ /* 0x000fe2000f8e003f */
[----:B------:R-:W-:-:S03]  /*6840*/  IMAD.MOV.U32 R103, RZ, RZ, R0 ;  /* 0x000000ffff677224 */ /* 0x000fc600078e0000 */
[----:B------:R-:W-:-:S04]  /*6850*/  USHF.R.U32.HI UR4, URZ, 0x2, UR5 ;  /* 0x000000023f047899 */ /* 0x000fc80008011605 */
[----:B------:R-:W-:-:S04]  /*6860*/  UIMAD UR41, UR4, -0x6, UR41 ;  /* 0xfffffffa042978a4 */ /* 0x000fc8000f8e0229 */
[----:B------:R-:W-:Y:S08]  /*6870*/  @P0 BRA `(.L_x_162) ;  /* 0xffffffac00100947 */ /* 0x000ff0000383ffff */
[----:B------:R-:W-:Y:S05]  /*6880*/  EXIT ;  /* 0x000000000000794d */ /* 0x000fea0003800000 */
.L_x_7:
        /* <DEDUP_REMOVED lines=26> */
.L_x_164:
[----:B------:R-:W0:Y:S01]  /*6a30*/  LDC.64 R30, c[0x0][0x640] ;  /* 0x00019000ff1e7b82 */ /* 0x000e220000000a00 */
[-CC-:B------:R-:W-:Y:S01]  /*6a40*/  SHF.R.U64 R22, R14, R8.reuse, R15.reuse ;  /* 0x000000080e167219 */ /* 0x180fe2000000120f */
[----:B------:R-:W-:Y:S01]  /*6a50*/  IMAD.MOV.U32 R27, RZ, RZ, 0x1 ;  /* 0x00000001ff1b7424 */ /* 0x000fe200078e00ff */
[----:B------:R-:W-:Y:S02]  /*6a60*/  SHF.R.U32.HI R7, RZ, R8, R15 ;  /* 0x00000008ff077219 */ /* 0x000fe4000001160f */
[----:B------:R-:W-:-:S03]  /*6a70*/  IADD3 R13, P0, RZ, -R22, RZ ;  /* 0x80000016ff0d7210 */ /* 0x000fc60007f1e0ff */
[----:B------:R-:W1:Y:S02]  /*6a80*/  LDC R12, c[0x0][0x618] ;  /* 0x00018600ff0c7b82 */ /* 0x000e640000000800 */
[----:B------:R-:W-:Y:S02]  /*6a90*/  IMAD.X R7, RZ, RZ, ~R7, P0 ;  /* 0x000000ffff077224 */ /* 0x000fe400000e0e07 */
[----:B------:R-:W-:-:S04]  /*6aa0*/  IMAD.WIDE.U32 R10, R13, R24, R16 ;  /* 0x000000180d0a7225 */ /* 0x000fc800078e0010 */
[----:B------:R-:W2:Y:S01]  /*6ab0*/  LDC R14, c[0x0][0x608] ;  /* 0x00018200ff0e7b82 */ /* 0x000ea20000000800 */
[----:B------:R-:W-:-:S04]  /*6ac0*/  IMAD R8, R7, R24, RZ ;  /* 0x0000001807087224 */ /* 0x000fc800078e02ff */
[----:B------:R-:W-:-:S03]  /*6ad0*/  IMAD R7, R13, R25, R8 ;  /* 0x000000190d077224 */ /* 0x000fc600078e0208 */
[----:B------:R-:W3:Y:S01]  /*6ae0*/  LDC R28, c[0x0][0x658] ;  /* 0x00019600ff1c7b82 */ /* 0x000ee20000000800 */
[----:B------:R-:W-:Y:S01]  /*6af0*/  IMAD.IADD R7, R11, 0x1, R7 ;  /* 0x000000010b077824 */ /* 0x000fe200078e0207 */
[----:B0-----:R-:W-:Y:S01]  /*6b00*/  ISETP.NE.U32.AND P0, PT, R30, RZ, PT ;  /* 0x000000ff1e00720c */ /* 0x001fe20003f05070 */
[----:B------:R-:W-:-:S03]  /*6b10*/  IMAD.MOV.U32 R11, RZ, RZ, -0x1 ;  /* 0xffffffffff0b7424 */ /* 0x000fc600078e00ff */
        /* <DEDUP_REMOVED lines=8> */
[-C--:B---3--:R-:W-:Y:S02]  /*6ba0*/  SHF.L.U32 R10, R11, R28.reuse, RZ ;  /* 0x0000001c0b0a7219 */ /* 0x088fe400000006ff */
[--C-:B------:R-:W-:Y:S02]  /*6bb0*/  SHF.R.U64 R26, R24, R28, R7.reuse ;  /* 0x0000001c181a7219 */ /* 0x100fe40000001207 */
[----:B------:R-:W-:Y:S02]  /*6bc0*/  LOP3.LUT R29, RZ, R10, RZ, 0x33, !PT ;  /* 0x0000000aff1d7212 */ /* 0x000fe400078e33ff */
[----:B------:R-:W-:Y:S01]  /*6bd0*/  SHF.R.U32.HI R11, RZ, R28, R7 ;  /* 0x0000001cff0b7219 */ /* 0x000fe20000011607 */
[----:B------:R-:W3:Y:S01]  /*6be0*/  LDC R32, c[0x0][0x610] ;  /* 0x00018400ff207b82 */ /* 0x000ee20000000800 */
[----:B------:R-:W-:Y:S01]  /*6bf0*/  IMAD.MOV.U32 R10, RZ, RZ, R26 ;  /* 0x000000ffff0a7224 */ /* 0x000fe200078e001a */
[----:B------:R-:W-:Y:S06]  /*6c00*/  @!P0 BRA `(.L_x_165) ;  /* 0x0000000000288947 */ /* 0x000fec0003800000 */
        /* <DEDUP_REMOVED lines=10> */
.L_x_165:
[----:B------:R-:W-:Y:S02]  /*6cb0*/  ISETP.NE.AND P0, PT, R2, 0x1, PT ;  /* 0x000000010200780c */ /* 0x000fe40003f05270 */
[----:B-1----:R-:W-:Y:S01]  /*6cc0*/  SHF.R.U64 R8, R10, R8, R11 ;  /* 0x000000080a087219 */ /* 0x002fe2000000120b */
[----:B0-----:R-:W-:Y:S01]  /*6cd0*/  VIADD R11, R21, 0xffffffff ;  /* 0xffffffff150b7836 */ /* 0x001fe20000000000 */
[----:B------:R-:W-:Y:S02]  /*6ce0*/  SHF.L.U32 R27, R27, R28, RZ ;  /* 0x0000001c1b1b7219 */ /* 0x000fe400000006ff */
[----:B------:R-:W-:Y:S01]  /*6cf0*/  LOP3.LUT R5, R24, R29, RZ, 0xc0, !PT ;  /* 0x0000001d18057212 */ /* 0x000fe200078ec0ff */
[----:B------:R-:W-:-:S04]  /*6d00*/  IMAD.MOV R7, RZ, RZ, -R8 ;  /* 0x000000ffff077224 */ /* 0x000fc800078e0a08 */
[----:B------:R-:W-:Y:S02]  /*6d10*/  IMAD R5, R27, R8, R5 ;  /* 0x000000081b057224 */ /* 0x000fe400078e0205 */
[----:B------:R-:W-:Y:S01]  /*6d20*/  @P0 IMAD R6, R9, R23, R4 ;  /* 0x0000001709060224 */ /* 0x000fe200078e0204 */
[----:B------:R-:W-:Y:S01]  /*6d30*/  LOP3.LUT R9, R20, R11, RZ, 0xc0, !PT ;  /* 0x0000000b14097212 */ /* 0x000fe200078ec0ff */
[----:B--2---:R-:W-:Y:S02]  /*6d40*/  IMAD R4, R7, R25, R26 ;  /* 0x0000001907047224 */ /* 0x004fe400078e021a */
[----:B---3--:R-:W-:Y:S02]  /*6d50*/  IMAD R6, R5, R32, R6 ;  /* 0x0000002005067224 */ /* 0x008fe400078e0206 */
[----:B------:R-:W-:Y:S02]  /*6d60*/  IMAD R5, R4, R21, R9 ;  /* 0x0000001504057224 */ /* 0x000fe400078e0209 */
[----:B------:R-:W-:-:S02]  /*6d70*/  IMAD.MOV.U32 R8, RZ, RZ, 0x1 ;  /* 0x00000001ff087424 */ /* 0x000fc400078e00ff */
[----:B------:R-:W-:Y:S01]  /*6d80*/  IMAD.MOV.U32 R7, RZ, RZ, R22 ;  /* 0x000000ffff077224 */ /* 0x000fe200078e0016 */
[----:B------:R-:W-:Y:S02]  /*6d90*/  SEL R21, R5, R6, !P0 ;  /* 0x0000000605157207 */ /* 0x000fe40004000000 */
[----:B------:R-:W-:-:S07]  /*6da0*/  SEL R20, R6, R5, !P0 ;  /* 0x0000000506147207 */ /* 0x000fce0004000000 */
.L_x_163:
[----:B------:R-:W-:-:S08]  /*6db0*/  NOP ;  /* 0x0000000000007918 */ /* 0x000fd00000000000 */
[----:B------:R-:W0:-:S00]  /*6dc0*/  USETMAXREG.DEALLOC.CTAPOOL 0x28 ;  /* 0x00000028000079c8 */ /* 0x000e0000080e0500 */
[----:B0-----:R-:W-:-:S13]  /*6dd0*/  ISETP.NE.AND P0, PT, R3, RZ, PT ;  /* 0x000000ff0300720c */ /* 0x001fda0003f05270 */
[----:B------:R-:W-:Y:S05]  /*6de0*/  @P0 EXIT ;  /* 0x000000000000094d */ /* 0x000fea0003800000 */
[----:B------:R-:W-:Y:S01]  /*6df0*/  LOP3.LUT P0, RZ, R8, 0xff, RZ, 0xc0, !PT ;  /* 0x000000ff08ff7812 */ /* 0x000fe2000780c0ff */
[----:B------:R-:W-:Y:S02]  /*6e00*/  IMAD.MOV.U32 R3, RZ, RZ, 0x1 ;  /* 0x00000001ff037424 */ /* 0x000fe400078e00ff */
[----:B------:R-:W-:-:S10]  /*6e10*/  IMAD.MOV.U32 R8, RZ, RZ, RZ ;  /* 0x000000ffff087224 */ /* 0x000fd400078e00ff */
[----:B------:R-:W-:Y:S05]  /*6e20*/  @!P0 BRA `(.L_x_166) ;  /* 0x0000000c00488947 */ /* 0x000fea0003800000 */
[----:B------:R-:W0:Y:S01]  /*6e30*/  LDC R3, c[0x0][0x28c] ;  /* 0x0000a300ff037b82 */ /* 0x000e220000000800 */
[----:B------:R-:W1:Y:S01]  /*6e40*/  S2R R13, SR_CgaCtaId ;  /* 0x00000000000d7919 */ /* 0x000e620000008800 */
[----:B------:R-:W-:Y:S01]  /*6e50*/  ULDC UR5, c[0x0][0x658] ;  /* 0x0001960000057ab9 */ /* 0x000fe20000000800 */
[----:B------:R-:W-:Y:S01]  /*6e60*/  UMOV UR6, 0xffffffff ;  /* 0xffffffff00067882 */ /* 0x000fe20000000000 */
[----:B------:R-:W-:Y:S01]  /*6e70*/  BSSY B0, `(.L_x_166) ;  /* 0x00000cd000007945 */ /* 0x000fe20003800000 */
[----:B------:R-:W-:Y:S01]  /*6e80*/  USHF.L.U32 UR6, UR6, UR5, URZ ;  /* 0x0000000506067299 */ /* 0x000fe2000800063f */
[----:B------:R-:W-:Y:S01]  /*6e90*/  IMAD.MOV.U32 R10, RZ, RZ, 0x1 ;  /* 0x00000001ff0a7424 */ /* 0x000fe200078e00ff */
[----:B------:R-:W-:Y:S01]  /*6ea0*/  LOP3.LUT R9, R18, 0x2, RZ, 0xfc, !PT ;  /* 0x0000000212097812 */ /* 0x000fe200078efcff */
[----:B------:R-:W-:Y:S01]  /*6eb0*/  IMAD.MOV.U32 R8, RZ, RZ, RZ ;  /* 0x000000ffff087224 */ /* 0x000fe200078e00ff */
[----:B------:R-:W-:Y:S01]  /*6ec0*/  ULDC UR4, c[0x0][0x600] ;  /* 0x0001800000047ab9 */ /* 0x000fe20000000800 */
[----:B------:R-:W-:Y:S01]  /*6ed0*/  UMOV UR7, 0x1 ;  /* 0x0000000100077882 */ /* 0x000fe20000000000 */
[----:B------:R-:W-:-:S02]  /*6ee0*/  UIADD3 UR13, UR4, -0x1, URZ ;  /* 0xffffffff040d7890 */ /* 0x000fc4000fffe03f */
[----:B------:R-:W-:Y:S02]  /*6ef0*/  USHF.L.U32 UR15, UR7, UR5, URZ ;  /* 0x00000005070f7299 */ /* 0x000fe4000800063f */
[----:B------:R-:W-:Y:S01]  /*6f00*/  ULOP3.LUT UR14, URZ, UR6, URZ, 0x33, !UPT ;  /* 0x000000063f0e7292 */ /* 0x000fe2000f8e333f */
[----:B------:R-:W-:Y:S01]  /*6f10*/  ULDC.64 UR22, c[0x0][0x198] ;  /* 0x0000660000167ab9 */ /* 0x000fe20000000a00 */
[----:B0-----:R-:W-:-:S05]  /*6f20*/  VIADD R3, R3, 0x3f ;  /* 0x0000003f03037836 */ /* 0x001fca0000000000 */
[----:B------:R-:W-:-:S04]  /*6f30*/  SHF.R.S32.HI R4, RZ, 0x1f, R3 ;  /* 0x0000001fff047819 */ /* 0x000fc80000011403 */
[----:B------:R-:W-:Y:S01]  /*6f40*/  LEA.HI R4, R4, R3, RZ, 0x6 ;  /* 0x0000000304047211 */ /* 0x000fe200078f30ff */
[C---:B-1----:R-:W-:Y:S02]  /*6f50*/  IMAD.SHL.U32 R12, R13.reuse, 0x10, RZ ;  /* 0x000000100d0c7824 */ /* 0x042fe400078e00ff */
[----:B------:R-:W-:Y:S01]  /*6f60*/  IMAD.SHL.U32 R13, R13, 0x400, RZ ;  /* 0x000004000d0d7824 */ /* 0x000fe200078e00ff */
[----:B------:R-:W-:Y:S01]  /*6f70*/  SHF.R.S32.HI R11, RZ, 0x6, R4 ;  /* 0x00000006ff0b7819 */ /* 0x000fe20000011404 */
[----:B------:R-:W-:Y:S01]  /*6f80*/  IMAD.MOV.U32 R3, RZ, RZ, 0x1 ;  /* 0x00000001ff037424 */ /* 0x000fe200078e00ff */
[----:B------:R-:W-:Y:S02]  /*6f90*/  LOP3.LUT R12, R12, 0x70, RZ, 0xc0, !PT ;  /* 0x000000700c0c7812 */ /* 0x000fe400078ec0ff */
[----:B------:R-:W-:Y:S01]  /*6fa0*/  LOP3.LUT R13, R13, 0x1c00, RZ, 0xc0, !PT ;  /* 0x00001c000d0d7812 */ /* 0x000fe200078ec0ff */
[----:B------:R-:W-:-:S07]  /*6fb0*/  VIADD R19, R11, 0x1 ;  /* 0x000000010b137836 */ /* 0x000fce0000000000 */
.L_x_177:
[----:B------:R-:W-:-:S03]  /*6fc0*/  UMOV UR4, 0xffffffff ;  /* 0xffffffff00047882 */ /* 0x000fc60000000000 */
[----:B------:R-:W-:Y:S05]  /*6fd0*/  BRA.DIV UR4, `(.L_x_167) ;  /* 0x00000012040c7947 */ /* 0x000fea000b800000 */
[----:B------:R-:W-:-:S13]  /*6fe0*/  ELECT P6, URZ, PT ;  /* 0x00000000003f782f */ /* 0x000fda00038c0000 */
.L_x_190:
[----:B------:R-:W-:Y:S04]  /*6ff0*/  BSSY B1, `(.L_x_168) ;  /* 0x0000041000017945 */ /* 0x000fe80003800000 */
[----:B------:R-:W-:Y:S05]  /*7000*/  @!P6 BRA `(.L_x_169) ;  /* 0x0000000000fce947 */ /* 0x000fea0003800000 */
[----:B------:R-:W0:Y:S02]  /*7010*/  LDC R4, c[0x0][0x28c] ;  /* 0x0000a300ff047b82 */ /* 0x000e240000000800 */
[----:B0-----:R-:W-:-:S13]  /*7020*/  ISETP.GE.AND P0, PT, R4, 0x1, PT ;  /* 0x000000010400780c */ /* 0x001fda0003f06270 */
[----:B------:R-:W-:Y:S05]  /*7030*/  @!P0 BRA `(.L_x_169) ;  /* 0x0000000000f08947 */ /* 0x000fea0003800000 */
[----:B------:R-:W-:Y:S02]  /*7040*/  IMAD.SHL.U32 R20, R20, 0x80, RZ ;  /* 0x0000008014147824 */ /* 0x000fe400078e00ff */
[----:B------:R-:W-:Y:S02]  /*7050*/  IMAD R21, R21, 0x80, R12 ;  /* 0x0000008015157824 */ /* 0x000fe400078e020c */
[----:B------:R-:W-:Y:S02]  /*7060*/  IMAD.MOV.U32 R22, RZ, RZ, RZ ;  /* 0x000000ffff167224 */ /* 0x000fe400078e00ff */
[----:B------:R-:W-:Y:S02]  /*7070*/  IMAD.MOV.U32 R4, RZ, RZ, R19 ;  /* 0x000000ffff047224 */ /* 0x000fe400078e0013 */
[----:B------:R-:W-:Y:S02]  /*7080*/  IMAD.MOV.U32 R5, RZ, RZ, R3 ;  /* 0x000000ffff057224 */ /* 0x000fe400078e0003 */
[----:B------:R-:W-:-:S02]  /*7090*/  IMAD.MOV.U32 R6, RZ, RZ, R8 ;  /* 0x000000ffff067224 */ /* 0x000fc400078e0008 */
[----:B------:R-:W-:-:S07]  /*70a0*/  VIADD R24, R20, 0x40 ;  /* 0x0000004014187836 */ /* 0x000fce0000000000 */
.L_x_172:
[----:B------:R-:W0:Y:S01]  /*70b0*/  S2R R15, SR_CgaCtaId ;  /* 0x00000000000f7919 */ /* 0x000e220000008800 */
[----:B------:R-:W-:Y:S02]  /*70c0*/  MOV R14, 0x400 ;  /* 0x00000400000e7802 */ /* 0x000fe40000000f00 */
[----:B------:R-:W-:Y:S02]  /*70d0*/  ISETP.NE.AND P1, PT, R0, RZ, PT ;  /* 0x000000ff0000720c */ /* 0x000fe40003f25270 */
[----:B0-----:R-:W-:Y:S02]  /*70e0*/  LEA R25, R15, R14, 0x18 ;  /* 0x0000000e0f197211 */ /* 0x001fe400078ec0ff */
[----:B------:R-:W-:-:S09]  /*70f0*/  SHF.L.U32 R14, R5, 0x1f, RZ ;  /* 0x0000001f050e7819 */ /* 0x000fd200000006ff */
[----:B------:R-:W0:Y:S01]  /*7100*/  @!P1 LDC R15, c[0x0][0x500] ;  /* 0x00014000ff0f9b82 */ /* 0x000e220000000800 */
[----:B------:R-:W-:-:S04]  /*7110*/  IMAD R23, R6, 0x8, R25 ;  /* 0x0000000806177824 */ /* 0x000fc800078e0219 */
[----:B------:R-:W1:Y:S02]  /*7120*/  SYNCS.PHASECHK.TRANS64.TRYWAIT P0, [R23+URZ+0x30], R14 ;  /* 0x0000300e170075a7 */ /* 0x000e64000800017f */
[----:B-1----:R-:W-:Y:S05]  /*7130*/  @!P0 BRA `(.L_x_170) ;  /* 0x0000000c00d48947 */ /* 0x002fea0003800000 */
.L_x_191:
[----:B-1----:R-:W-:Y:S01]  /*7140*/  PRMT R14, R9, 0x9910, RZ ;  /* 0x00009910090e7816 */ /* 0x002fe200000000ff */
[----:B0-----:R0:W-:Y:S03]  /*7150*/  @!P1 SYNCS.ARRIVE.TRANS64 RZ, [R23+URZ], R15 ;  /* 0x0000000f17ff99a7 */ /* 0x0011e6000800003f */
[----:B------:R-:W-:-:S13]  /*7160*/  ISETP.NE.AND P0, PT, R14, 0x2, PT ;  /* 0x000000020e00780c */ /* 0x000fda0003f05270 */
[----:B0-----:R-:W-:Y:S05]  /*7170*/  @P0 BRA `(.L_x_171) ;  /* 0x0000000000040947 */ /* 0x001fea0003800000 */
[----:B------:R-:W-:Y:S01]  /*7180*/  BPT.TRAP 0x1 ;  /* 0x000000040000795c */ /* 0x000fe20000300000 */
.L_x_171:
[C---:B------:R-:W-:Y:S01]  /*7190*/  IMAD R14, R6.reuse, 0x2000, R13 ;  /* 0x00002000060e7824 */ /* 0x040fe200078e020d */
[----:B------:R-:W-:Y:S01]  /*71a0*/  R2UR UR25, R23 ;  /* 0x00000000171972ca */ /* 0x000fe200000e0000 */
[--C-:B------:R-:W-:Y:S01]  /*71b0*/  IMAD R15, R6, 0x4000, R25.reuse ;  /* 0x00004000060f7824 */ /* 0x100fe200078e0219 */
[----:B------:R-:W-:Y:S01]  /*71c0*/  R2UR UR27, R22 ;  /* 0x00000000161b72ca */ /* 0x000fe200000e0000 */
[----:B------:R-:W-:Y:S01]  /*71d0*/  IMAD R14, R14, 0x2, R25 ;  /* 0x000000020e0e7824 */ /* 0x000fe200078e0219 */
[----:B------:R-:W-:Y:S01]  /*71e0*/  R2UR UR28, R7 ;  /* 0x00000000071c72ca */ /* 0x000fe200000e0000 */
[----:B------:R-:W-:Y:S01]  /*71f0*/  VIADD R4, R4, 0xffffffff ;  /* 0xffffffff04047836 */ /* 0x000fe20000000000 */
[----:B------:R-:W-:Y:S01]  /*7200*/  R2UR UR16, R15 ;  /* 0x000000000f1072ca */ /* 0x000fe200000e0000 */
[----:B------:R-:W-:Y:S01]  /*7210*/  UIADD3 UR4, UP0, UR22, 0xf0, URZ ;  /* 0x000000f016047890 */ /* 0x000fe2000ff1e03f */
[----:B------:R-:W-:Y:S01]  /*7220*/  R2UR UR8, R14 ;  /* 0x000000000e0872ca */ /* 0x000fe200000e0000 */
[----:B------:R-:W-:Y:S01]  /*7230*/  UIADD3 UR30, UP1, UR22, 0x1f0, URZ ;  /* 0x000001f0161e7890 */ /* 0x000fe2000ff3e03f */
[----:B------:R-:W-:Y:S01]  /*7240*/  R2UR UR26, R20 ;  /* 0x00000000141a72ca */ /* 0x000fe200000e0000 */
[----:B------:R-:W-:Y:S01]  /*7250*/  UIADD3.X UR5, URZ, UR23, URZ, UP0, !UPT ;  /* 0x000000173f057290 */ /* 0x000fe200087fe43f */
[----:B------:R-:W-:Y:S01]  /*7260*/  R2UR UR18, R24 ;  /* 0x00000000181272ca */ /* 0x000fe200000e0000 */
[----:B------:R-:W-:Y:S01]  /*7270*/  VIADD R6, R6, 0x1 ;  /* 0x0000000106067836 */ /* 0x000fe20000000000 */
[----:B------:R-:W-:Y:S01]  /*7280*/  R2UR UR11, R21 ;  /* 0x00000000150b72ca */ /* 0x000fe200000e0000 */
[----:B------:R-:W-:Y:S01]  /*7290*/  UIADD3.X UR31, URZ, UR23, URZ, UP1, !UPT ;  /* 0x000000173f1f7290 */ /* 0x000fe20008ffe43f */
[----:B------:R-:W-:Y:S01]  /*72a0*/  ISETP.GT.AND P1, PT, R4, 0x1, PT ;  /* 0x000000010400780c */ /* 0x000fe20003f24270 */
[----:B------:R-:W-:Y:S01]  /*72b0*/  UMOV UR6, 0x0 ;  /* 0x0000000000067882 */ /* 0x000fe20000000000 */
[----:B------:R-:W-:Y:S01]  /*72c0*/  ISETP.NE.AND P0, PT, R6, 0x6, PT ;  /* 0x000000060600780c */ /* 0x000fe20003f05270 */
[----:B------:R-:W-:Y:S01]  /*72d0*/  UIADD3 UR24, UR16, 0x180, URZ ;  /* 0x0000018010187890 */ /* 0x000fe2000fffe03f */
[----:B------:R-:W-:Y:S01]  /*72e0*/  VIADD R22, R22, 0x40 ;  /* 0x0000004016167836 */ /* 0x000fe20000000000 */
[----:B------:R-:W-:Y:S01]  /*72f0*/  UIADD3 UR16, UR16, 0x2180, URZ ;  /* 0x0000218010107890 */ /* 0x000fe2000fffe03f */
[----:B------:R-:W-:Y:S01]  /*7300*/  SEL R14, RZ, 0x1, P0 ;  /* 0x00000001ff0e7807 */ /* 0x000fe20000000000 */
[----:B------:R-:W-:Y:S01]  /*7310*/  UIADD3 UR8, UR8, 0x18180, URZ ;  /* 0x0001818008087890 */ /* 0x000fe2000fffe03f */
[----:B------:R-:W-:Y:S01]  /*7320*/  SEL R6, R6, RZ, P0 ;  /* 0x000000ff06067207 */ /* 0x000fe20000000000 */
[----:B------:R-:W-:Y:S01]  /*7330*/  UMOV UR7, 0x10000000 ;  /* 0x1000000000077882 */ /* 0x000fe20000000000 */
[----:B------:R-:W-:Y:S01]  /*7340*/  UMOV UR17, UR25 ;  /* 0x0000001900117c82 */ /* 0x000fe20008000000 */
[----:B------:R-:W-:Y:S01]  /*7350*/  UMOV UR19, UR27 ;  /* 0x0000001b00137c82 */ /* 0x000fe20008000000 */
[----:B------:R-:W-:Y:S01]  /*7360*/  UMOV UR20, UR28 ;  /* 0x0000001c00147c82 */ /* 0x000fe20008000000 */
[----:B------:R0:W-:Y:S01]  /*7370*/  UTMALDG.3D [UR24], [UR4], desc[UR6] ;  /* 0x00000618040075b4 */ /* 0x0001e20008011000 */
[----:B------:R-:W-:Y:S01]  /*7380*/  UMOV UR21, 0xff0000 ;  /* 0x00ff000000157882 */ /* 0x000fe20000000000 */
[----:B------:R-:W-:Y:S01]  /*7390*/  UMOV UR9, UR25 ;  /* 0x0000001900097c82 */ /* 0x000fe20008000000 */
[----:B------:R-:W-:Y:S01]  /*73a0*/  UMOV UR10, UR27 ;  /* 0x0000001b000a7c82 */ /* 0x000fe20008000000 */
[----:B------:R-:W-:Y:S01]  /*73b0*/  UMOV UR12, UR28 ;  /* 0x0000001c000c7c82 */ /* 0x000fe20008000000 */
[----:B------:R-:W-:Y:S01]  /*73c0*/  LOP3.LUT R5, R5, R14, RZ, 0x3c, !PT ;  /* 0x0000000e05057212 */ /* 0x000fe200078e3cff */
[----:B------:R0:W-:Y:S01]  /*73d0*/  UTMALDG.3D [UR16], [UR4], desc[UR6] ;  /* 0x00000610040075b4 */ /* 0x0001e20008011000 */
[----:B------:R0:W-:Y:S02]  /*73e0*/  UTMALDG.3D.MULTICAST [UR8], [UR30], UR21, desc[UR6] ;  /* 0x000006081e0073b4 */ /* 0x0001e40008011815 */
[----:B0-----:R-:W-:Y:S05]  /*73f0*/  @P1 BRA `(.L_x_172) ;  /* 0xfffffffc002c1947 */ /* 0x001fea000383ffff */
.L_x_169:
[----:B------:R-:W-:Y:S05]  /*7400*/  BSYNC B1 ;  /* 0x0000000000017941 */ /* 0x000fea0003800000 */
.L_x_168:
[----:B------:R-:W-:Y:S01]  /*7410*/  LOP3.LUT P1, RZ, R10, 0xff, RZ, 0xc0, !PT ;  /* 0x000000ff0aff7812 */ /* 0x000fe2000782c0ff */
[C---:B------:R-:W-:Y:S01]  /*7420*/  IMAD.IADD R7, R11.reuse, 0x1, R8 ;  /* 0x000000010b077824 */ /* 0x040fe200078e0208 */
[----:B------:R-:W-:Y:S01]  /*7430*/  ULDC.64 UR4, c[0x0][0x650] ;  /* 0x0001940000047ab9 */ /* 0x000fe20000000a00 */
[----:B------:R-:W-:Y:S01]  /*7440*/  ISETP.GE.U32.AND P2, PT, R11, 0x6, PT ;  /* 0x000000060b00780c */ /* 0x000fe20003f46070 */
[----:B------:R-:W-:Y:S01]  /*7450*/  BSSY B1, `(.L_x_173) ;  /* 0x000006c000017945 */ /* 0x000fe20003800000 */
[----:B------:R-:W-:Y:S01]  /*7460*/  IMAD.MOV.U32 R20, RZ, RZ, -0x1 ;  /* 0xffffffffff147424 */ /* 0x000fe200078e00ff */
[----:B------:R-:W-:Y:S01]  /*7470*/  ISETP.GT.U32.AND P0, PT, R7, 0x5, PT ;  /* 0x000000050700780c */ /* 0x000fe20003f04070 */
[----:B------:R-:W-:Y:S01]  /*7480*/  IMAD.MOV.U32 R21, RZ, RZ, -0x1 ;  /* 0xffffffffff157424 */ /* 0x000fe200078e00ff */
[----:B------:R-:W-:Y:S02]  /*7490*/  PRMT R10, RZ, 0x7610, R10 ;  /* 0x00007610ff0a7816 */ /* 0x000fe4000000000a */
[----:B------:R-:W-:-:S03]  /*74a0*/  ISETP.LT.U32.AND P0, PT, R11, 0x6, P0 ;  /* 0x000000060b00780c */ /* 0x000fc60000701070 */
[----:B------:R-:W0:Y:S01]  /*74b0*/  @P1 S2R R5, SR_CgaCtaId ;  /* 0x0000000000051919 */ /* 0x000e220000008800 */
[----:B------:R-:W-:-:S04]  /*74c0*/  @P1 MOV R4, 0x400 ;  /* 0x0000040000041802 */ /* 0x000fc80000000f00 */
[----:B0-----:R-:W-:Y:S01]  /*74d0*/  @P1 LEA R6, R5, R4, 0x18 ;  /* 0x0000000405061211 */ /* 0x001fe200078ec0ff */
[----:B------:R-:W-:Y:S01]  /*74e0*/  IMAD.WIDE.U32 R4, R7, -0x55555555, RZ ;  /* 0xaaaaaaab07047825 */ /* 0x000fe200078e00ff */
[----:B------:R-:W-:Y:S02]  /*74f0*/  SEL R4, RZ, 0x1, !P0 ;  /* 0x00000001ff047807 */ /* 0x000fe40004000000 */
[----:B------:R0:W-:Y:S01]  /*7500*/  @P1 SYNCS.ARRIVE.TRANS64.A1T0 RZ, [R6+URZ+0x78], RZ ;  /* 0x000078ff06ff19a7 */ /* 0x0001e2000810003f */
[----:B------:R-:W-:Y:S02]  /*7510*/  IADD3 R16, P1, R16, UR36, RZ ;  /* 0x0000002410107c10 */ /* 0x000fe4000ff3e0ff */
[----:B------:R-:W-:Y:S02]  /*7520*/  LOP3.LUT R3, R3, R4, RZ, 0x3c, !PT ;  /* 0x0000000403037212 */ /* 0x000fe400078e3cff */
[----:B------:R-:W-:Y:S02]  /*7530*/  IADD3.X R17, R17, UR42, RZ, P1, !PT ;  /* 0x0000002a11117c10 */ /* 0x000fe40008ffe4ff */
[----:B------:R-:W-:-:S02]  /*7540*/  ISETP.GE.U32.AND P0, PT, R16, UR4, PT ;  /* 0x0000000410007c0c */ /* 0x000fc4000bf06070 */
[----:B0-----:R-:W-:Y:S02]  /*7550*/  SHF.R.U32.HI R6, RZ, 0x2, R5 ;  /* 0x00000002ff067819 */ /* 0x001fe40000011605 */
[----:B------:R-:W-:Y:S02]  /*7560*/  ISETP.GE.U32.AND.EX P0, PT, R17, UR5, PT, P0 ;  /* 0x0000000511007c0c */ /* 0x000fe4000bf06100 */
[----:B------:R-:W-:Y:S01]  /*7570*/  @P2 LOP3.LUT R3, R3, 0x1, R6, 0x78, !PT ;  /* 0x0000000103032812 */ /* 0x000fe200078e7806 */
[----:B------:R-:W-:Y:S01]  /*7580*/  IMAD R8, R6, -0x6, R7 ;  /* 0xfffffffa06087824 */ /* 0x000fe200078e0207 */
[----:B------:R-:W-:Y:S01]  /*7590*/  PRMT R4, RZ, 0x7610, R4 ;  /* 0x00007610ff047816 */ /* 0x000fe20000000004 */
[----:B------:R-:W-:-:S08]  /*75a0*/  IMAD.MOV.U32 R7, RZ, RZ, -0x1 ;  /* 0xffffffffff077424 */ /* 0x000fd000078e00ff */
[----:B------:R-:W-:Y:S05]  /*75b0*/  @P0 BRA `(.L_x_174) ;  /* 0x0000000400540947 */ /* 0x000fea0003800000 */
[----:B------:R-:W0:Y:S01]  /*75c0*/  S2R R15, SR_CTAID.X ;  /* 0x00000000000f7919 */ /* 0x000e220000002500 */
[----:B------:R-:W-:Y:S01]  /*75d0*/  ULDC.64 UR4, c[0x0][0x628] ;  /* 0x00018a0000047ab9 */ /* 0x000fe20000000a00 */
[----:B------:R-:W-:Y:S01]  /*75e0*/  ULDC UR7, c[0x0][0x630] ;  /* 0x00018c0000077ab9 */ /* 0x000fe20000000800 */
[----:B------:R-:W-:Y:S01]  /*75f0*/  ISETP.NE.U32.AND P0, PT, RZ, UR4, PT ;  /* 0x00000004ff007c0c */ /* 0x000fe2000bf05070 */
[----:B------:R-:W1:Y:S01]  /*7600*/  S2R R20, SR_CTAID.Y ;  /* 0x0000000000147919 */ /* 0x000e620000002600 */
[----:B------:R-:W-:Y:S01]  /*7610*/  ULDC UR8, c[0x0][0x150] ;  /* 0x0000540000087ab9 */ /* 0x000fe20000000800 */
[----:B------:R-:W-:Y:S01]  /*7620*/  IMAD.MOV.U32 R4, RZ, RZ, R16 ;  /* 0x000000ffff047224 */ /* 0x000fe200078e0010 */
[----:B------:R-:W-:Y:S01]  /*7630*/  ISETP.NE.AND.EX P0, PT, RZ, UR5, PT, P0 ;  /* 0x00000005ff007c0c */ /* 0x000fe2000bf05300 */
[----:B------:R-:W-:Y:S01]  /*7640*/  IMAD.MOV.U32 R5, RZ, RZ, R17 ;  /* 0x000000ffff057224 */ /* 0x000fe200078e0011 */
[----:B0-----:R-:W-:-:S11]  /*7650*/  I2FP.F32.U32 R22, R15 ;  /* 0x0000000f00167245 */ /* 0x001fd60000201000 */
[----:B------:R-:W-:Y:S05]  /*7660*/  @!P0 BRA `(.L_x_175) ;  /* 0x0000000000288947 */ /* 0x000fea0003800000 */
[----:B------:R-:W-:Y:S02]  /*7670*/  ULDC UR6, c[0x0][0x634] ;  /* 0x00018d0000067ab9 */ /* 0x000fe40000000800 */
[----:B------:R-:W-:-:S05]  /*7680*/  IADD3 R5, P0, R16, UR6, RZ ;  /* 0x0000000610057c10 */ /* 0x000fca000ff1e0ff */
[----:B------:R-:W-:-:S04]  /*7690*/  IMAD.X R21, RZ, RZ, R17, P0 ;  /* 0x000000ffff157224 */ /* 0x000fc800000e0611 */
[----:B------:R-:W-:-:S04]  /*76a0*/  IMAD.WIDE.U32 R6, R21, UR4, RZ ;  /* 0x0000000415067c25 */ /* 0x000fc8000f8e00ff */
[----:B------:R-:W-:-:S04]  /*76b0*/  IMAD.WIDE.U32 R6, P0, R5, UR5, R6 ;  /* 0x0000000505067c25 */ /* 0x000fc8000f800006 */
[----:B------:R-:W-:-:S04]  /*76c0*/  IMAD.WIDE.U32 R4, R5, UR4, RZ ;  /* 0x0000000405047c25 */ /* 0x000fc8000f8e00ff */
[----:B------:R-:W-:Y:S01]  /*76d0*/  IMAD.MOV.U32 R4, RZ, RZ, R7 ;  /* 0x000000ffff047224 */ /* 0x000fe200078e0007 */
[----:B------:R-:W-:Y:S01]  /*76e0*/  IADD3 RZ, P1, R5, R6, RZ ;  /* 0x0000000605ff7210 */ /* 0x000fe20007f3e0ff */
[----:B------:R-:W-:-:S04]  /*76f0*/  IMAD.X R5, RZ, RZ, RZ, P0 ;  /* 0x000000ffff057224 */ /* 0x000fc800000e06ff */
[----:B------:R-:W-:-:S08]  /*7700*/  IMAD.WIDE.U32.X R4, R21, UR5, R4, P1 ;  /* 0x0000000515047c25 */ /* 0x000fd000088e0404 */
.L_x_175:
[--C-:B------:R-:W-:Y:S01]  /*7710*/  SHF.R.U64 R14, R4, UR7, R5.reuse ;  /* 0x00000007040e7c19 */ /* 0x100fe20008001205 */
[----:B------:R-:W-:Y:S01]  /*7720*/  FMUL R22, R22, UR8 ;  /* 0x0000000816167c20 */ /* 0x000fe20008400000 */
[----:B------:R-:W-:Y:S01]  /*7730*/  SHF.R.U32.HI R4, RZ, UR7, R5 ;  /* 0x00000007ff047c19 */ /* 0x000fe20008011605 */
[----:B------:R-:W0:Y:S01]  /*7740*/  LDC R6, c[0x0][0x144] ;  /* 0x00005100ff067b82 */ /* 0x000e220000000800 */
[----:B------:R-:W-:Y:S01]  /*7750*/  IADD3 R5, P0, RZ, -R14, RZ ;  /* 0x8000000eff057210 */ /* 0x000fe20007f1e0ff */
[----:B------:R-:W-:Y:S01]  /*7760*/  ULDC UR6, c[0x0][0x154] ;  /* 0x0000550000067ab9 */ /* 0x000fe20000000800 */
[----:B-1----:R-:W-:Y:S01]  /*7770*/  I2FP.F32.U32 R7, R20 ;  /* 0x0000001400077245 */ /* 0x002fe20000201000 */
[----:B------:R-:W1:Y:S01]  /*7780*/  F2I.U32.TRUNC.NTZ R22, R22 ;  /* 0x0000001600167305 */ /* 0x000e62000020f000 */
[----:B------:R-:W-:Y:S01]  /*7790*/  ULDC.64 UR4, c[0x0][0x620] ;  /* 0x0001880000047ab9 */ /* 0x000fe20000000a00 */
[----:B------:R-:W-:Y:S01]  /*77a0*/  IMAD.X R4, RZ, RZ, ~R4, P0 ;  /* 0x000000ffff047224 */ /* 0x000fe200000e0e04 */
[----:B------:R-:W-:Y:S01]  /*77b0*/  ISETP.NE.AND P2, PT, R2, 0x1, PT ;  /* 0x000000010200780c */ /* 0x000fe20003f45270 */
[----:B------:R-:W-:Y:S01]  /*77c0*/  FMUL R23, R7, UR6 ;  /* 0x0000000607177c20 */ /* 0x000fe20008400000 */
[----:B------:R-:W2:Y:S01]  /*77d0*/  LDC R25, c[0x0][0x148] ;  /* 0x00005200ff197b82 */ /* 0x000ea20000000800 */
[----:B------:R-:W-:Y:S01]  /*77e0*/  IMAD R4, R4, UR4, RZ ;  /* 0x0000000404047c24 */ /* 0x000fe2000f8e02ff */
[----:B------:R-:W-:-:S02]  /*77f0*/  ULDC.64 UR6, c[0x0][0x640] ;  /* 0x0001900000067ab9 */ /* 0x000fc40000000a00 */
[----:B------:R-:W-:Y:S01]  /*7800*/  ISETP.NE.U32.AND P0, PT, RZ, UR6, PT ;  /* 0x00000006ff007c0c */ /* 0x000fe2000bf05070 */
[----:B------:R-:W3:Y:S01]  /*7810*/  F2I.U32.TRUNC.NTZ R23, R23 ;  /* 0x0000001700177305 */ /* 0x000ee2000020f000 */
[C---:B------:R-:W-:Y:S02]  /*7820*/  IMAD R7, R5.reuse, UR5, R4 ;  /* 0x0000000505077c24 */ /* 0x040fe4000f8e0204 */
[----:B------:R-:W-:Y:S01]  /*7830*/  IMAD.WIDE.U32 R4, R5, UR4, R16 ;  /* 0x0000000405047c25 */ /* 0x000fe2000f8e0010 */
[----:B------:R-:W-:Y:S01]  /*7840*/  ULDC UR4, c[0x0][0x618] ;  /* 0x0001860000047ab9 */ /* 0x000fe20000000800 */
[----:B------:R-:W-:Y:S02]  /*7850*/  ISETP.NE.AND.EX P0, PT, RZ, UR7, PT, P0 ;  /* 0x00000007ff007c0c */ /* 0x000fe4000bf05300 */
[----:B------:R-:W-:Y:S02]  /*7860*/  IMAD.IADD R5, R5, 0x1, R7 ;  /* 0x0000000105057824 */ /* 0x000fe400078e0207 */
[----:B-1----:R-:W-:-:S03]  /*7870*/  IMAD.MOV R22, RZ, RZ, -R22 ;  /* 0x000000ffff167224 */ /* 0x002fc600078e0a16 */
[----:B------:R-:W-:Y:S01]  /*7880*/  SHF.R.U64 R21, R4, UR4, R5 ;  /* 0x0000000404157c19 */ /* 0x000fe20008001205 */
[----:B0-----:R-:W-:Y:S01]  /*7890*/  IMAD R15, R6, R22, R15 ;  /* 0x00000016060f7224 */ /* 0x001fe200078e020f */
[----:B------:R-:W-:Y:S01]  /*78a0*/  SHF.R.U32.HI R4, RZ, UR4, R5 ;  /* 0x00000004ff047c19 */ /* 0x000fe20008011605 */
[----:B------:R-:W-:Y:S01]  /*78b0*/  ULDC UR4, c[0x0][0x608] ;  /* 0x0001820000047ab9 */ /* 0x000fe20000000800 */
[----:B---3--:R-:W-:Y:S02]  /*78c0*/  IMAD.MOV R6, RZ, RZ, -R23 ;  /* 0x000000ffff067224 */ /* 0x008fe400078e0a17 */
[--C-:B------:R-:W-:Y:S02]  /*78d0*/  SHF.R.U64 R22, R21, UR4, R4.reuse ;  /* 0x0000000415167c19 */ /* 0x100fe40008001204 */
[----:B------:R-:W-:Y:S01]  /*78e0*/  SHF.R.U32.HI R5, RZ, UR4, R4 ;  /* 0x00000004ff057c19 */ /* 0x000fe20008011604 */
[----:B------:R-:W-:Y:S01]  /*78f0*/  ULDC UR4, c[0x0][0x658] ;  /* 0x0001960000047ab9 */ /* 0x000fe20000000800 */
[----:B--2---:R-:W-:-:S02]  /*7900*/  @P2 IMAD R15, R25, R6, R20 ;  /* 0x00000006190f2224 */ /* 0x004fc400078e0214 */
[--C-:B------:R-:W-:Y:S02]  /*7910*/  SHF.R.U64 R20, R22, UR4, R5.reuse ;  /* 0x0000000416147c19 */ /* 0x100fe40008001205 */
[----:B------:R-:W-:-:S03]  /*7920*/  SHF.R.U32.HI R23, RZ, UR4, R5 ;  /* 0x00000004ff177c19 */ /* 0x000fc60008011605 */
[----:B------:R-:W-:Y:S02]  /*7930*/  IMAD.MOV.U32 R6, RZ, RZ, R20 ;  /* 0x000000ffff067224 */ /* 0x000fe400078e0014 */
[----:B------:R-:W-:Y:S01]  /*7940*/  IMAD.MOV.U32 R5, RZ, RZ, R23 ;  /* 0x000000ffff057224 */ /* 0x000fe200078e0017 */
[----:B------:R-:W-:Y:S06]  /*7950*/  @!P0 BRA `(.L_x_176) ;  /* 0x00000000002c8947 */ /* 0x000fec0003800000 */
        /* <DEDUP_REMOVED lines=9> */
[----:B------:R-:W-:-:S04]  /*79f0*/  IMAD.WIDE.U32.X R4, R23, UR7, R4, P1 ;  /* 0x0000000717047c25 */ /* 0x000fc800088e0404 */
[----:B------:R-:W-:-:S07]  /*7a00*/  IMAD.MOV.U32 R6, RZ, RZ, R4 ;  /* 0x000000ffff067224 */ /* 0x000fce00078e0004 */
.L_x_176:
[----:B------:R-:W-:Y:S01]  /*7a10*/  ULDC UR4, c[0x0][0x648] ;  /* 0x0001920000047ab9 */ /* 0x000fe20000000800 */
[----:B------:R-:W-:Y:S01]  /*7a20*/  LOP3.LUT R4, R22, UR14, RZ, 0xc0, !PT ;  /* 0x0000000e16047c12 */ /* 0x000fe2000f8ec0ff */
[----:B------:R-:W-:Y:S01]  /*7a30*/  ULDC UR5, c[0x0][0x610] ;  /* 0x0001840000057ab9 */ /* 0x000fe20000000800 */
[----:B------:R-:W-:Y:S01]  /*7a40*/  SHF.R.U64 R5, R6, UR4, R5 ;  /* 0x0000000406057c19 */ /* 0x000fe20008001205 */
[----:B------:R-:W-:Y:S01]  /*7a50*/  ULDC UR4, c[0x0][0x638] ;  /* 0x00018e0000047ab9 */ /* 0x000fe20000000800 */
[----:B------:R-:W-:-:S03]  /*7a60*/  LOP3.LUT R21, R21, UR13, RZ, 0xc0, !PT ;  /* 0x0000000d15157c12 */ /* 0x000fc6000f8ec0ff */
[----:B------:R-:W-:Y:S02]  /*7a70*/  IMAD.MOV R7, RZ, RZ, -R5 ;  /* 0x000000ffff077224 */ /* 0x000fe400078e0a05 */
[----:B------:R-:W-:Y:S02]  /*7a80*/  IMAD R4, R5, UR15, R4 ;  /* 0x0000000f05047c24 */ /* 0x000fe4000f8e0204 */
[----:B------:R-:W-:Y:S01]  /*7a90*/  IMAD R20, R7, UR4, R20 ;  /* 0x0000000407147c24 */ /* 0x000fe2000f8e0214 */
[----:B------:R-:W-:Y:S01]  /*7aa0*/  ULDC UR4, c[0x0][0x600] ;  /* 0x0001800000047ab9 */ /* 0x000fe20000000800 */
[----:B------:R-:W-:Y:S02]  /*7ab0*/  IMAD R15, R4, UR5, R15 ;  /* 0x00000005040f7c24 */ /* 0x000fe4000f8e020f */
[----:B------:R-:W-:Y:S02]  /*7ac0*/  IMAD R20, R20, UR4, R21 ;  /* 0x0000000414147c24 */ /* 0x000fe4000f8e0215 */
[----:B------:R-:W-:-:S02]  /*7ad0*/  IMAD.MOV.U32 R4, RZ, RZ, 0x1 ;  /* 0x00000001ff047424 */ /* 0x000fc400078e00ff */
[----:B------:R-:W-:Y:S01]  /*7ae0*/  IMAD.MOV.U32 R7, RZ, RZ, R14 ;  /* 0x000000ffff077224 */ /* 0x000fe200078e000e */
[----:B------:R-:W-:Y:S02]  /*7af0*/  SEL R21, R20, R15, !P2 ;  /* 0x0000000f14157207 */ /* 0x000fe40005000000 */
[----:B------:R-:W-:-:S07]  /*7b00*/  SEL R20, R15, R20, !P2 ;  /* 0x000000140f147207 */ /* 0x000fce0005000000 */
.L_x_174:
[----:B------:R-:W-:Y:S05]  /*7b10*/  BSYNC B1 ;  /* 0x0000000000017941 */ /* 0x000fea0003800000 */
.L_x_173:
[----:B------:R-:W-:-:S13]  /*7b20*/  LOP3.LUT P0, RZ, R4, 0xff, RZ, 0xc0, !PT ;  /* 0x000000ff04ff7812 */ /* 0x000fda000780c0ff */
[----:B------:R-:W-:Y:S05]  /*7b30*/  @P0 BRA `(.L_x_177) ;  /* 0xfffffff400200947 */ /* 0x000fea000383ffff */
[----:B------:R-:W-:Y:S05]  /*7b40*/  BSYNC B0 ;  /* 0x0000000000007941 */ /* 0x000fea0003800000 */
.L_x_166:
[----:B------:R-:W-:-:S03]  /*7b50*/  UMOV UR4, 0xffffffff ;  /* 0xffffffff00047882 */ /* 0x000fc60000000000 */
[----:B------:R-:W-:Y:S05]  /*7b60*/  BRA.DIV UR4, `(.L_x_178) ;  /* 0x00000006045c7947 */ /* 0x000fea000b800000 */
[----:B------:R-:W-:-:S13]  /*7b70*/  ELECT P6, URZ, PT ;  /* 0x00000000003f782f */ /* 0x000fda00038c0000 */
.L_x_194:
[----:B------:R-:W-:Y:S04]  /*7b80*/  BSSY B0, `(.L_x_179) ;  /* 0x000003d000007945 */ /* 0x000fe80003800000 */
[----:B------:R-:W-:Y:S05]  /*7b90*/  @!P6 BRA `(.L_x_180) ;  /* 0x0000000000ece947 */ /* 0x000fea0003800000 */
[----:B------:R-:W-:-:S04]  /*7ba0*/  LOP3.LUT R18, R18, 0x2, RZ, 0xfc, !PT ;  /* 0x0000000212127812 */ /* 0x000fc800078efcff */
[----:B------:R-:W-:-:S13]  /*7bb0*/  ISETP.NE.AND P0, PT, R18, 0x3, PT ;  /* 0x000000031200780c */ /* 0x000fda0003f05270 */
[----:B------:R-:W-:Y:S05]  /*7bc0*/  @!P0 BRA `(.L_x_181) ;  /* 0x0000000000048947 */ /* 0x000fea0003800000 */
[----:B------:R-:W-:Y:S01]  /*7bd0*/  BPT.TRAP 0x1 ;  /* 0x000000040000795c */ /* 0x000fe20000300000 */
.L_x_181:
[----:B------:R-:W0:Y:S01]  /*7be0*/  S2R R5, SR_CgaCtaId ;  /* 0x0000000000057919 */ /* 0x000e220000008800 */
[----:B------:R-:W-:Y:S02]  /*7bf0*/  MOV R0, 0x400 ;  /* 0x0000040000007802 */ /* 0x000fe40000000f00 */
[----:B------:R-:W-:Y:S02]  /*7c00*/  SHF.L.U32 R2, R3, 0x1f, RZ ;  /* 0x0000001f03027819 */ /* 0x000fe400000006ff */
[----:B0-----:R-:W-:-:S05]  /*7c10*/  LEA R5, R5, R0, 0x18 ;  /* 0x0000000005057211 */ /* 0x001fca00078ec0ff */
[----:B------:R-:W-:-:S04]  /*7c20*/  VIADD R5, R5, 0x30 ;  /* 0x0000003005057836 */ /* 0x000fc80000000000 */
[C---:B------:R-:W-:Y:S02]  /*7c30*/  IMAD R7, R8.reuse, 0x8, R5 ;  /* 0x0000000808077824 */ /* 0x040fe400078e0205 */
[----:B------:R-:W-:Y:S02]  /*7c40*/  VIADD R8, R8, 0x1 ;  /* 0x0000000108087836 */ /* 0x000fe40000000000 */
[----:B------:R-:W0:Y:S03]  /*7c50*/  SYNCS.PHASECHK.TRANS64.TRYWAIT P0, [R7+URZ], R2 ;  /* 0x00000002070075a7 */ /* 0x000e26000800017f */
[----:B------:R-:W-:-:S04]  /*7c60*/  ISETP.NE.AND P1, PT, R8, 0x6, PT ;  /* 0x000000060800780c */ /* 0x000fc80003f25270 */
[----:B------:R-:W-:Y:S02]  /*7c70*/  SEL R0, RZ, 0x1, P1 ;  /* 0x00000001ff007807 */ /* 0x000fe40000800000 */
[----:B------:R-:W-:Y:S02]  /*7c80*/  SEL R8, R8, RZ, P1 ;  /* 0x000000ff08087207 */ /* 0x000fe40000800000 */
[----:B------:R-:W-:-:S03]  /*7c90*/  LOP3.LUT R9, R3, R0, RZ, 0x3c, !PT ;  /* 0x0000000003097212 */ /* 0x000fc600078e3cff */
[----:B------:R-:W-:Y:S01]  /*7ca0*/  IMAD R6, R8, 0x8, R5 ;  /* 0x0000000808067824 */ /* 0x000fe200078e0205 */
[----:B------:R-:W-:Y:S01]  /*7cb0*/  SHF.L.U32 R3, R9, 0x1f, RZ ;  /* 0x0000001f09037819 */ /* 0x000fe200000006ff */
[----:B0-----:R-:W-:Y:S06]  /*7cc0*/  @!P0 BRA `(.L_x_182) ;  /* 0x0000000400248947 */ /* 0x001fec0003800000 */
.L_x_195:
[----:B------:R-:W1:Y:S01]  /*7cd0*/  SYNCS.PHASECHK.TRANS64.TRYWAIT P0, [R6+URZ], R3 ;  /* 0x00000003060075a7 */ /* 0x000e62000800017f */
[----:B------:R-:W-:-:S05]  /*7ce0*/  VIADD R0, R8, 0x1 ;  /* 0x0000000108007836 */ /* 0x000fca0000000000 */
[----:B------:R-:W-:-:S04]  /*7cf0*/  ISETP.NE.AND P1, PT, R0, 0x6, PT ;  /* 0x000000060000780c */ /* 0x000fc80003f25270 */
[----:B0-----:R-:W-:Y:S02]  /*7d00*/  SEL R2, RZ, 0x1, P1 ;  /* 0x00000001ff027807 */ /* 0x001fe40000800000 */
[----:B------:R-:W-:Y:S02]  /*7d10*/  SEL R0, R0, RZ, P1 ;  /* 0x000000ff00007207 */ /* 0x000fe40000800000 */
[----:B------:R-:W-:-:S03]  /*7d20*/  LOP3.LUT R9, R9, R2, RZ, 0x3c, !PT ;  /* 0x0000000209097212 */ /* 0x000fc600078e3cff */
[----:B------:R-:W-:Y:S01]  /*7d30*/  IMAD R7, R0, 0x8, R5 ;  /* 0x0000000800077824 */ /* 0x000fe200078e0205 */
[----:B------:R-:W-:Y:S01]  /*7d40*/  SHF.L.U32 R4, R9, 0x1f, RZ ;  /* 0x0000001f09047819 */ /* 0x000fe200000006ff */
[----:B-1----:R-:W-:Y:S06]  /*7d50*/  @!P0 BRA `(.L_x_183) ;  /* 0x0000000400148947 */ /* 0x002fec0003800000 */
.L_x_196:
[----:B------:R-:W1:Y:S01]  /*7d60*/  SYNCS.PHASECHK.TRANS64.TRYWAIT P0, [R7+URZ], R4 ;  /* 0x00000004070075a7 */ /* 0x000e62000800017f */
[----:B------:R-:W-:-:S05]  /*7d70*/  VIADD R0, R0, 0x1 ;  /* 0x0000000100007836 */ /* 0x000fca0000000000 */
[----:B------:R-:W-:-:S04]  /*7d80*/  ISETP.NE.AND P1, PT, R0, 0x6, PT ;  /* 0x000000060000780c */ /* 0x000fc80003f25270 */
[----:B------:R-:W-:Y:S02]  /*7d90*/  SEL R2, RZ, 0x1, P1 ;  /* 0x00000001ff027807 */ /* 0x000fe40000800000 */
[----:B------:R-:W-:Y:S02]  /*7da0*/  SEL R0, R0, RZ, P1 ;  /* 0x000000ff00007207 */ /* 0x000fe40000800000 */
[----:B------:R-:W-:-:S03]  /*7db0*/  LOP3.LUT R9, R9, R2, RZ, 0x3c, !PT ;  /* 0x0000000209097212 */ /* 0x000fc600078e3cff */
[----:B0-----:R-:W-:Y:S01]  /*7dc0*/  IMAD R6, R0, 0x8, R5 ;  /* 0x0000000800067824 */ /* 0x001fe200078e0205 */
[----:B------:R-:W-:Y:S01]  /*7dd0*/  SHF.L.U32 R3, R9, 0x1f, RZ ;  /* 0x0000001f09037819 */ /* 0x000fe200000006ff */
[----:B-1----:R-:W-:Y:S06]  /*7de0*/  @!P0 BRA `(.L_x_184) ;  /* 0x0000000400048947 */ /* 0x002fec0003800000 */
.L_x_197:
        /* <DEDUP_REMOVED lines=9> */
.L_x_198:
[----:B------:R-:W1:Y:S01]  /*7e80*/  SYNCS.PHASECHK.TRANS64.TRYWAIT P0, [R7+URZ], R4 ;  /* 0x00000004070075a7 */ /* 0x000e62000800017f */
[----:B------:R-:W-:-:S05]  /*7e90*/  VIADD R0, R0, 0x1 ;  /* 0x0000000100007836 */ /* 0x000fca0000000000 */
[----:B------:R-:W-:-:S04]  /*7ea0*/  ISETP.NE.AND P1, PT, R0, 0x6, PT ;  /* 0x000000060000780c */ /* 0x000fc80003f25270 */
[----:B------:R-:W-:Y:S02]  /*7eb0*/  SEL R2, RZ, 0x1, P1 ;  /* 0x00000001ff027807 */ /* 0x000fe40000800000 */
[----:B------:R-:W-:Y:S02]  /*7ec0*/  SEL R0, R0, RZ, P1 ;  /* 0x000000ff00007207 */ /* 0x000fe40000800000 */
[----:B------:R-:W-:Y:S01]  /*7ed0*/  LOP3.LUT R2, R9, R2, RZ, 0x3c, !PT ;  /* 0x0000000209027212 */ /* 0x000fe200078e3cff */
[----:B-1----:R-:W-:Y:S06]  /*7ee0*/  @!P0 BRA `(.L_x_186) ;  /* 0x0000000000ec8947 */ /* 0x002fec0003800000 */
.L_x_199:
[----:B------:R-:W-:Y:S01]  /*7ef0*/  IMAD R5, R0, 0x8, R5 ;  /* 0x0000000800057824 */ /* 0x000fe200078e0205 */
[----:B------:R-:W-:-:S07]  /*7f00*/  SHF.L.U32 R0, R2, 0x1f, RZ ;  /* 0x0000001f02007819 */ /* 0x000fce00000006ff */
.L_x_187:
[----:B--2---:R2:W3:Y:S02]  /*7f10*/  SYNCS.PHASECHK.TRANS64.TRYWAIT P0, [R5+URZ], R0 ;  /* 0x00000000050075a7 */ /* 0x0044e4000800017f */
[----:B---3--:R-:W-:Y:S05]  /*7f20*/  @!P0 NANOSLEEP.SYNCS 0x989680 ;  /* 0x009896800000895d */ /* 0x008fea0003900000 */
[----:B------:R-:W3:Y:S02]  /*7f30*/  @!P0 SYNCS.PHASECHK.TRANS64 P0, [R5+URZ], R0 ;  /* 0x00000000050085a7 */ /* 0x000ee4000800007f */
[----:B---3--:R-:W-:Y:S05]  /*7f40*/  @!P0 BRA `(.L_x_187) ;  /* 0xfffffffc00f08947 */ /* 0x008fea000383ffff */
.L_x_180:
[----:B------:R-:W-:Y:S05]  /*7f50*/  BSYNC B0 ;  /* 0x0000000000007941 */ /* 0x000fea0003800000 */
.L_x_179:
[----:B------:R-:W-:Y:S05]  /*7f60*/  EXIT ;  /* 0x000000000000794d */ /* 0x000fea0003800000 */
.L_x_21:
[----:B-1----:R1:W2:Y:S02]  /*7f70*/  SYNCS.PHASECHK.TRANS64.TRYWAIT P1, [R3+URZ], R0 ;  /* 0x00000000030075a7 */ /* 0x0022a4000802017f */
[----:B--2---:R-:W-:Y:S05]  /*7f80*/  @!P1 NANOSLEEP.SYNCS 0x989680 ;  /* 0x009896800000995d */ /* 0x004fea0003900000 */
[----:B------:R-:W2:Y:S02]  /*7f90*/  @!P1 SYNCS.PHASECHK.TRANS64 P1, [R3+URZ], R0 ;  /* 0x00000000030095a7 */ /* 0x000ea4000802007f */
[----:B--2---:R-:W-:Y:S05]  /*7fa0*/  @!P1 BRA `(.L_x_21) ;  /* 0xfffffffc00f09947 */ /* 0x004fea000383ffff */
[----:B------:R-:W-:Y:S05]  /*7fb0*/  BRA `(.L_x_20) ;  /* 0xffffff9800087947 */ /* 0x000fea000383ffff */
.L_x_26:
[----:B-1----:R1:W2:Y:S02]  /*7fc0*/  SYNCS.PHASECHK.TRANS64.TRYWAIT P1, [R5+URZ], R4 ;  /* 0x00000004050075a7 */ /* 0x0022a4000802017f */
[----:B--2---:R-:W-:Y:S05]  /*7fd0*/  @!P1 NANOSLEEP.SYNCS 0x989680 ;  /* 0x009896800000995d */ /* 0x004fea0003900000 */
[----:B------:R-:W2:Y:S02]  /*7fe0*/  @!P1 SYNCS.PHASECHK.TRANS64 P1, [R5+URZ], R4 ;  /* 0x00000004050095a7 */ /* 0x000ea4000802007f */
[----:B--2---:R-:W-:Y:S05]  /*7ff0*/  @!P1 BRA `(.L_x_26) ;  /* 0xfffffffc00f09947 */ /* 0x004fea000383ffff */
[----:B------:R-:W-:Y:S05]  /*8000*/  BRA `(.L_x_25) ;  /* 0xffffff9800e47947 */ /* 0x000fea000383ffff */
.L_x_167:
[----:B------:R-:W-:Y:S01]  /*8010*/  BSSY B1, `(.L_x_188) ;  /* 0x0000006000017945 */ /* 0x000fe20003800000 */
[----:B------:R-:W-:-:S07]  /*8020*/  IMAD.MOV.U32 R15, RZ, RZ, -0x1 ;  /* 0xffffffffff0f7424 */ /* 0x000fce00078e00ff */
[----:B------:R-:W-:Y:S05]  /*8030*/  WARPSYNC.COLLECTIVE R15, `(.L_x_189) ;  /* 0x000000000f0c7348 */ /* 0x000fea0003c00000 */
[----:B------:R-:W-:Y:S02]  /*8040*/  ELECT P6, UR62, PT ;  /* 0x00000000003e782f */ /* 0x000fe400038c0000 */
[----:B------:R-:W-:Y:S01]  /*8050*/  MOV R14, UR62 ;  /* 0x0000003e000e7c02 */ /* 0x000fe20008000f00 */
[----:B------:R-:W-:Y:S10]  /*8060*/  ENDCOLLECTIVE ;  /* 0x000000000000791b */ /* 0x000ff40003800000 */
.L_x_189:
[----:B------:R-:W-:Y:S05]  /*8070*/  BSYNC B1 ;  /* 0x0000000000017941 */ /* 0x000fea0003800000 */
.L_x_188:
[----:B------:R-:W-:Y:S05]  /*8080*/  BRA `(.L_x_190) ;  /* 0xffffffec00d87947 */ /* 0x000fea000383ffff */
.L_x_170:
[----:B-1----:R1:W2:Y:S02]  /*8090*/  SYNCS.PHASECHK.TRANS64.TRYWAIT P0, [R23+URZ+0x30], R14 ;  /* 0x0000300e170075a7 */ /* 0x0022a4000800017f */
[----:B--2---:R-:W-:Y:S05]  /*80a0*/  @!P0 NANOSLEEP.SYNCS 0x989680 ;  /* 0x009896800000895d */ /* 0x004fea0003900000 */
[----:B------:R-:W2:Y:S02]  /*80b0*/  @!P0 SYNCS.PHASECHK.TRANS64 P0, [R23+URZ+0x30], R14 ;  /* 0x0000300e170085a7 */ /* 0x000ea4000800007f */
[----:B--2---:R-:W-:Y:S05]  /*80c0*/  @!P0 BRA `(.L_x_170) ;  /* 0xfffffffc00f08947 */ /* 0x004fea000383ffff */
[----:B------:R-:W-:Y:S05]  /*80d0*/  BRA `(.L_x_191) ;  /* 0xfffffff000187947 */ /* 0x000fea000383ffff */
.L_x_178:
[----:B------:R-:W-:Y:S01]  /*80e0*/  BSSY B0, `(.L_x_192) ;  /* 0x0000006000007945 */ /* 0x000fe20003800000 */
[----:B------:R-:W-:-:S07]  /*80f0*/  IMAD.MOV.U32 R15, RZ, RZ, -0x1 ;  /* 0xffffffffff0f7424 */ /* 0x000fce00078e00ff */
[----:B------:R-:W-:Y:S05]  /*8100*/  WARPSYNC.COLLECTIVE R15, `(.L_x_193) ;  /* 0x000000000f0c7348 */ /* 0x000fea0003c00000 */
[----:B------:R-:W-:Y:S02]  /*8110*/  ELECT P6, UR62, PT ;  /* 0x00000000003e782f */ /* 0x000fe400038c0000 */
[----:B------:R-:W-:Y:S01]  /*8120*/  MOV R14, UR62 ;  /* 0x0000003e000e7c02 */ /* 0x000fe20008000f00 */
[----:B------:R-:W-:Y:S10]  /*8130*/  ENDCOLLECTIVE ;  /* 0x000000000000791b */ /* 0x000ff40003800000 */
.L_x_193:
[----:B------:R-:W-:Y:S05]  /*8140*/  BSYNC B0 ;  /* 0x0000000000007941 */ /* 0x000fea0003800000 */
.L_x_192:
[----:B------:R-:W-:Y:S05]  /*8150*/  BRA `(.L_x_194) ;  /* 0xfffffff800887947 */ /* 0x000fea000383ffff */
.L_x_182:
[----:B0-----:R0:W1:Y:S02]  /*8160*/  SYNCS.PHASECHK.TRANS64.TRYWAIT P0, [R7+URZ], R2 ;  /* 0x00000002070075a7 */ /* 0x001064000800017f */
[----:B-1----:R-:W-:Y:S05]  /*8170*/  @!P0 NANOSLEEP.SYNCS 0x989680 ;  /* 0x009896800000895d */ /* 0x002fea0003900000 */
[----:B------:R-:W1:Y:S02]  /*8180*/  @!P0 SYNCS.PHASECHK.TRANS64 P0, [R7+URZ], R2 ;  /* 0x00000002070085a7 */ /* 0x000e64000800007f */
[----:B-1----:R-:W-:Y:S05]  /*8190*/  @!P0 BRA `(.L_x_182) ;  /* 0xfffffffc00f08947 */ /* 0x002fea000383ffff */
[----:B------:R-:W-:Y:S05]  /*81a0*/  BRA `(.L_x_195) ;  /* 0xfffffff800c87947 */ /* 0x000fea000383ffff */
.L_x_183:
[----:B0-----:R0:W1:Y:S02]  /*81b0*/  SYNCS.PHASECHK.TRANS64.TRYWAIT P0, [R6+URZ], R3 ;  /* 0x00000003060075a7 */ /* 0x001064000800017f */
[----:B-1----:R-:W-:Y:S05]  /*81c0*/  @!P0 NANOSLEEP.SYNCS 0x989680 ;  /* 0x009896800000895d */ /* 0x002fea0003900000 */
[----:B------:R-:W1:Y:S02]  /*81d0*/  @!P0 SYNCS.PHASECHK.TRANS64 P0, [R6+URZ], R3 ;  /* 0x00000003060085a7 */ /* 0x000e64000800007f */
[----:B-1----:R-:W-:Y:S05]  /*81e0*/  @!P0 BRA `(.L_x_183) ;  /* 0xfffffffc00f08947 */ /* 0x002fea000383ffff */
[----:B------:R-:W-:Y:S05]  /*81f0*/  BRA `(.L_x_196) ;  /* 0xfffffff800d87947 */ /* 0x000fea000383ffff */
.L_x_184:
[----:B0-----:R0:W1:Y:S02]  /*8200*/  SYNCS.PHASECHK.TRANS64.TRYWAIT P0, [R7+URZ], R4 ;  /* 0x00000004070075a7 */ /* 0x001064000800017f */
[----:B-1----:R-:W-:Y:S05]  /*8210*/  @!P0 NANOSLEEP.SYNCS 0x989680 ;  /* 0x009896800000895d */ /* 0x002fea0003900000 */
[----:B------:R-:W1:Y:S02]  /*8220*/  @!P0 SYNCS.PHASECHK.TRANS64 P0, [R7+URZ], R4 ;  /* 0x00000004070085a7 */ /* 0x000e64000800007f */
[----:B-1----:R-:W-:Y:S05]  /*8230*/  @!P0 BRA `(.L_x_184) ;  /* 0xfffffffc00f08947 */ /* 0x002fea000383ffff */
[----:B------:R-:W-:Y:S05]  /*8240*/  BRA `(.L_x_197) ;  /* 0xfffffff800e87947 */ /* 0x000fea000383ffff */
.L_x_185:
[----:B0-----:R0:W1:Y:S02]  /*8250*/  SYNCS.PHASECHK.TRANS64.TRYWAIT P0, [R6+URZ], R3 ;  /* 0x00000003060075a7 */ /* 0x001064000800017f */
[----:B-1----:R-:W-:Y:S05]  /*8260*/  @!P0 NANOSLEEP.SYNCS 0x989680 ;  /* 0x009896800000895d */ /* 0x002fea0003900000 */
[----:B------:R-:W1:Y:S02]  /*8270*/  @!P0 SYNCS.PHASECHK.TRANS64 P0, [R6+URZ], R3 ;  /* 0x00000003060085a7 */ /* 0x000e64000800007f */
[----:B-1----:R-:W-:Y:S05]  /*8280*/  @!P0 BRA `(.L_x_185) ;  /* 0xfffffffc00f08947 */ /* 0x002fea000383ffff */
[----:B------:R-:W-:Y:S05]  /*8290*/  BRA `(.L_x_198) ;  /* 0xfffffff800f87947 */ /* 0x000fea000383ffff */
.L_x_186:
[----:B-1----:R1:W2:Y:S02]  /*82a0*/  SYNCS.PHASECHK.TRANS64.TRYWAIT P0, [R7+URZ], R4 ;  /* 0x00000004070075a7 */ /* 0x0022a4000800017f */
[----:B--2---:R-:W-:Y:S05]  /*82b0*/  @!P0 NANOSLEEP.SYNCS 0x989680 ;  /* 0x009896800000895d */ /* 0x004fea0003900000 */
[----:B------:R-:W2:Y:S02]  /*82c0*/  @!P0 SYNCS.PHASECHK.TRANS64 P0, [R7+URZ], R4 ;  /* 0x00000004070085a7 */ /* 0x000ea4000800007f */
[----:B--2---:R-:W-:Y:S05]  /*82d0*/  @!P0 BRA `(.L_x_186) ;  /* 0xfffffffc00f08947 */ /* 0x004fea000383ffff */
[----:B------:R-:W-:Y:S05]  /*82e0*/  BRA `(.L_x_199) ;  /* 0xfffffffc00007947 */ /* 0x000fea000383ffff */
.L_x_200:
[----:B------:R-:W-:-:S00]  /*82f0*/  BRA `(.L_x_200) ;  /* 0xfffffffc00fc7947 */ /* 0x000fc0000383ffff */
[----:B------:R-:W-:-:S00]  /*8300*/  NOP ;  /* 0x0000000000007918 */ /* 0x000fc00000000000 */
[----:B------:R-:W-:-:S00]  /*8310*/  NOP ;  /* 0x0000000000007918 */ /* 0x000fc00000000000 */
[----:B------:R-:W-:-:S00]  /*8320*/  NOP ;  /* 0x0000000000007918 */ /* 0x000fc00000000000 */
[----:B------:R-:W-:-:S00]  /*8330*/  NOP ;  /* 0x0000000000007918 */ /* 0x000fc00000000000 */
[----:B------:R-:W-:-:S00]  /*8340*/  NOP ;  /* 0x0000000000007918 */ /* 0x000fc00000000000 */
[----:B------:R-:W-:-:S00]  /*8350*/  NOP ;  /* 0x0000000000007918 */ /* 0x000fc00000000000 */
[----:B------:R-:W-:-:S00]  /*8360*/  NOP ;  /* 0x0000000000007918 */ /* 0x000fc00000000000 */
[----:B------:R-:W-:-:S00]  /*8370*/  NOP ;  /* 0x0000000000007918 */ /* 0x000fc00000000000 */
.L_x_201:


//--------------------- .nv.global.init           --------------------------
	.section	.nv.global.init,"aw",@progbits
.nv.global.init:
	.type		$str$22,@object
	.size		$str$22,($str$23 - $str$22)
$str$22:
        /*0000*/ 	.byte	0x6b, 0x5f, 0x74, 0x69, 0x6c, 0x65, 0x5f, 0x63, 0x6f, 0x75, 0x6e, 0x74, 0x20, 0x3e, 0x3d, 0x20
        /*0010*/ 	.byte	0x31, 0x00
	.type		$str$23,@object
	.size		$str$23,(__unnamed_1 - $str$23)
$str$23:
        /*0012*/ 	.byte	0x2f, 0x74, 0x6d, 0x70, 0x2f, 0x63, 0x75, 0x74, 0x6c, 0x61, 0x73, 0x73, 0x5f, 0x73, 0x77, 0x65
        /*0022*/ 	.byte	0x65, 0x70, 0x5f, 0x73, 0x72, 0x63, 0x2f, 0x69, 0x6e, 0x63, 0x6c, 0x75, 0x64, 0x65, 0x2f, 0x63
        /*0032*/ 	.byte	0x75, 0x74, 0x6c, 0x61, 0x73, 0x73, 0x2f, 0x67, 0x65, 0x6d, 0x6d, 0x2f, 0x63, 0x6f, 0x6c, 0x6c
        /*0042*/ 	.byte	0x65, 0x63, 0x74, 0x69, 0x76, 0x65, 0x2f, 0x73, 0x6d, 0x39, 0x30, 0x5f, 0x6d, 0x6d, 0x61, 0x5f
        /*0052*/ 	.byte	0x74, 0x6d, 0x61, 0x5f, 0x67, 0x6d, 0x6d, 0x61, 0x5f, 0x73, 0x73, 0x5f, 0x77, 0x61, 0x72, 0x70
        /*0062*/ 	.byte	0x73, 0x70, 0x65, 0x63, 0x69, 0x61, 0x6c, 0x69, 0x7a, 0x65, 0x64, 0x2e, 0x68, 0x70, 0x70, 0x00
	.type		__unnamed_1,@object
	.size		__unnamed_1,(.L_0 - __unnamed_1)
__unnamed_1:
        /*0072*/ 	.byte	0x76, 0x6f, 0x69, 0x64, 0x20, 0x63, 0x75, 0x74, 0x6c, 0x61, 0x73, 0x73, 0x3a, 0x3a, 0x67, 0x65
        /* <DEDUP_REMOVED lines=180> */
        /*0bc2*/ 	.byte	0x74, 0x69, 0x74, 0x79, 0x5d, 0x00
.L_0:


//--------------------- .nv.shared._ZN7cutlass13device_kernelINS_4gemm6kernel13GemmUniversalIN4cute5tupleIJiiiiEEENS1_10collective13CollectiveMmaINS1_34MainloopSm90TmaGmmaWarpSpecializedILi6ENS5_IJNS4_1CILi8EEENSA_ILi1EEESC_EEENS1_35KernelTmaWarpSpecializedCooperativeEEENS5_IJNSA_ILi128EEESG_NSA_ILi64EEEEEENS_6half_tENS5_IJSC_llEEESJ_NS5_IJlSC_lEEENS4_8TiledMMAINS4_8MMA_AtomIJNS4_4SM904GMMA26MMA_64x128x16_F32F16F16_SSILNSP_5MajorE1ELSR_0ELNSP_7ScaleInE1ELSS_1EEEEEENS4_6LayoutINS5_IJNSA_ILi2EEESC_SC_EEENS5_IJSC_NSA_ILi0EEESY_EEEEENS5_IJNS4_10UnderscoreES11_S11_EEEEENS4_13SM90_TMA_LOADENS4_14ComposedLayoutINS4_7SwizzleILi3ELi4ELi3EEENS4_18smem_ptr_flag_bitsILi16EEENSV_INS5_IJSH_SB_EEENS5_IJSC_SH_EEEEEEEvNS4_8identityENS4_23SM90_TMA_LOAD_MULTICASTENS15_IS17_S19_NSV_INS5_IJSB_SH_EEENS5_IJSH_SC_EEEEEEEvS1E_EENS_8epilogue10collective6detail29Sm90TmaWarpSpecializedAdapterINS1M_15DefaultEpilogueISJ_SL_SL_NS1L_6thread17LinearCombinationISJ_Li1EffLNS1Q_9ScaleType4KindE0ELNS_15FloatRoundStyleE2ESJ_EENS1_15EpilogueDefaultEEEEEvvEEEEvNT_6ParamsE --------------------------
	.section	.nv.shared._ZN7cutlass13device_kernelINS_4gemm6kernel13GemmUniversalIN4cute5tupleIJiiiiEEENS1_10collective13CollectiveMmaINS1_34MainloopSm90TmaGmmaWarpSpecializedILi6ENS5_IJNS4_1CILi8EEENSA_ILi1EEESC_EEENS1_35KernelTmaWarpSpecializedCooperativeEEENS5_IJNSA_ILi128EEESG_NSA_ILi64EEEEEENS_6half_tENS5_IJSC_llEEESJ_NS5_IJlSC_lEEENS4_8TiledMMAINS4_8MMA_AtomIJNS4_4SM904GMMA26MMA_64x128x16_F32F16F16_SSILNSP_5MajorE1ELSR_0ELNSP_7ScaleInE1ELSS_1EEEEEENS4_6LayoutINS5_IJNSA_ILi2EEESC_SC_EEENS5_IJSC_NSA_ILi0EEESY_EEEEENS5_IJNS4_10UnderscoreES11_S11_EEEEENS4_13SM90_TMA_LOADENS4_14ComposedLayoutINS4_7SwizzleILi3ELi4ELi3EEENS4_18smem_ptr_flag_bitsILi16EEENSV_INS5_IJSH_SB_EEENS5_IJSC_SH_EEEEEEEvNS4_8identityENS4_23SM90_TMA_LOAD_MULTICASTENS15_IS17_S19_NSV_INS5_IJSB_SH_EEENS5_IJSH_SC_EEEEEEEvS1E_EENS_8epilogue10collective6detail29Sm90TmaWarpSpecializedAdapterINS1M_15DefaultEpilogueISJ_SL_SL_NS1L_6thread17LinearCombinationISJ_Li1EffLNS1Q_9ScaleType4KindE0ELNS_15FloatRoundStyleE2ESJ_EENS1_15EpilogueDefaultEEEEEvvEEEEvNT_6ParamsE,"aw",@nobits
	.sectionflags	@""
	.align	16
	.zero		1024


//--------------------- .nv.shared.reserved.0     --------------------------
	.section	.nv.shared.reserved.0,"aw",@nobits
	.weak		__nv_reservedSMEM_offset_0_alias
	.size		__nv_reservedSMEM_offset_0_alias, 0, 0
	.other		__nv_reservedSMEM_offset_0_alias,@"STO_CUDA_RESERVED_SHARED STV_DEFAULT"
__nv_reservedSMEM_offset_0_alias:
	.zero		0


//--------------------- .nv.global                --------------------------
	.section	.nv.global,"aw",@nobits
.nv.global:
	.type		_ZN40_INTERNAL_5c9e25fc_4_k_cu_e4a0f8a0_203934cute1_E,@object
	.size		_ZN40_INTERNAL_5c9e25fc_4_k_cu_e4a0f8a0_203934cute1_E,(_ZN40_INTERNAL_5c9e25fc_4_k_cu_e4a0f8a0_203934cuda3std3__45__cpo6cbeginE - _ZN40_INTERNAL_5c9e25fc_4_k_cu_e4a0f8a0_203934cute1_E)
_ZN40_INTERNAL_5c9e25fc_4_k_cu_e4a0f8a0_203934cute1_E:
	.zero		1
	.type		_ZN40_INTERNAL_5c9e25fc_4_k_cu_e4a0f8a0_203934cuda3std3__45__cpo6cbeginE,@object
	.size		_ZN40_INTERNAL_5c9e25fc_4_k_cu_e4a0f8a0_203934cuda3std3__45__cpo6cbeginE,(_ZN40_INTERNAL_5c9e25fc_4_k_cu_e4a0f8a0_203934cuda3std3__48in_placeE - _ZN40_INTERNAL_5c9e25fc_4_k_cu_e4a0f8a0_203934cuda3std3__45__cpo6cbeginE)
_ZN40_INTERNAL_5c9e25fc_4_k_cu_e4a0f8a0_203934cuda3std3__45__cpo6cbeginE:
	.zero		1
	.type		_ZN40_INTERNAL_5c9e25fc_4_k_cu_e4a0f8a0_203934cuda3std3__48in_placeE,@object
	.size		_ZN40_INTERNAL_5c9e25fc_4_k_cu_e4a0f8a0_203934cuda3std3__48in_placeE,(_ZN40_INTERNAL_5c9e25fc_4_k_cu_e4a0f8a0_203934cuda3std6ranges3__45__cpo9iter_moveE - _ZN40_INTERNAL_5c9e25fc_4_k_cu_e4a0f8a0_203934cuda3std3__48in_placeE)
_ZN40_INTERNAL_5c9e25fc_4_k_cu_e4a0f8a0_203934cuda3std3__48in_placeE:
	.zero		1
	.type		_ZN40_INTERNAL_5c9e25fc_4_k_cu_e4a0f8a0_203934cuda3std6ranges3__45__cpo9iter_moveE,@object
	.size		_ZN40_INTERNAL_5c9e25fc_4_k_cu_e4a0f8a0_203934cuda3std6ranges3__45__cpo9iter_moveE,(_ZN40_INTERNAL_5c9e25fc_4_k_cu_e4a0f8a0_203934cuda3std3__45__cpo5beginE - _ZN40_INTERNAL_5c9e25fc_4_k_cu_e4a0f8a0_203934cuda3std6ranges3__45__cpo9iter_moveE)
_ZN40_INTERNAL_5c9e25fc_4_k_cu_e4a0f8a0_203934cuda3std6ranges3__45__cpo9iter_moveE:
	.zero		1
	.type		_ZN40_INTERNAL_5c9e25fc_4_k_cu_e4a0f8a0_203934cuda3std3__45__cpo5beginE,@object
	.size		_ZN40_INTERNAL_5c9e25fc_4_k_cu_e4a0f8a0_203934cuda3std3__45__cpo5beginE,(_ZN40_INTERNAL_5c9e25fc_4_k_cu_e4a0f8a0_203934cuda3std3__442_GLOBAL__N__5c9e25fc_4_k_cu_e4a0f8a0_203936ignoreE - _ZN40_INTERNAL_5c9e25fc_4_k_cu_e4a0f8a0_203934cuda3std3__45__cpo5beginE)
_ZN40_INTERNAL_5c9e25fc_4_k_cu_e4a0f8a0_203934cuda3std3__45__cpo5beginE:
	.zero		1
	.type		_ZN40_INTERNAL_5c9e25fc_4_k_cu_e4a0f8a0_203934cuda3std3__442_GLOBAL__N__5c9e25fc_4_k_cu_e4a0f8a0_203936ignoreE,@object
	.size		_ZN40_INTERNAL_5c9e25fc_4_k_cu_e4a0f8a0_203934cuda3std3__442_GLOBAL__N__5c9e25fc_4_k_cu_e4a0f8a0_203936ignoreE,(_ZN40_INTERNAL_5c9e25fc_4_k_cu_e4a0f8a0_203934cute7productE - _ZN40_INTERNAL_5c9e25fc_4_k_cu_e4a0f8a0_203934cuda3std3__442_GLOBAL__N__5c9e25fc_4_k_cu_e4a0f8a0_203936ignoreE)
_ZN40_INTERNAL_5c9e25fc_4_k_cu_e4a0f8a0_203934cuda3std3__442_GLOBAL__N__5c9e25fc_4_k_cu_e4a0f8a0_203936ignoreE:
	.zero		1
	.type		_ZN40_INTERNAL_5c9e25fc_4_k_cu_e4a0f8a0_203934cute7productE,@object
	.size		_ZN40_INTERNAL_5c9e25fc_4_k_cu_e4a0f8a0_203934cute7productE,(_ZN40_INTERNAL_5c9e25fc_4_k_cu_e4a0f8a0_203934cuda3std3__45__cpo3endE - _ZN40_INTERNAL_5c9e25fc_4_k_cu_e4a0f8a0_203934cute7productE)
_ZN40_INTERNAL_5c9e25fc_4_k_cu_e4a0f8a0_203934cute7productE:
	.zero		1
	.type		_ZN40_INTERNAL_5c9e25fc_4_k_cu_e4a0f8a0_203934cuda3std3__45__cpo3endE,@object
	.size		_ZN40_INTERNAL_5c9e25fc_4_k_cu_e4a0f8a0_203934cuda3std3__45__cpo3endE,(_ZN40_INTERNAL_5c9e25fc_4_k_cu_e4a0f8a0_203934cuda3std3__419piecewise_constructE - _ZN40_INTERNAL_5c9e25fc_4_k_cu_e4a0f8a0_203934cuda3std3__45__cpo3endE)
_ZN40_INTERNAL_5c9e25fc_4_k_cu_e4a0f8a0_203934cuda3std3__45__cpo3endE:
	.zero		1
	.type		_ZN40_INTERNAL_5c9e25fc_4_k_cu_e4a0f8a0_203934cuda3std3__419piecewise_constructE,@object
	.size		_ZN40_INTERNAL_5c9e25fc_4_k_cu_e4a0f8a0_203934cuda3std3__419piecewise_constructE,(_ZN40_INTERNAL_5c9e25fc_4_k_cu_e4a0f8a0_203934cuda3std3__45__cpo4cendE - _ZN40_INTERNAL_5c9e25fc_4_k_cu_e4a0f8a0_203934cuda3std3__419piecewise_constructE)
_ZN40_INTERNAL_5c9e25fc_4_k_cu_e4a0f8a0_203934cuda3std3__419piecewise_constructE:
	.zero		1
	.type		_ZN40_INTERNAL_5c9e25fc_4_k_cu_e4a0f8a0_203934cuda3std3__45__cpo4cendE,@object
	.size		_ZN40_INTERNAL_5c9e25fc_4_k_cu_e4a0f8a0_203934cuda3std3__45__cpo4cendE,(_ZN40_INTERNAL_5c9e25fc_4_k_cu_e4a0f8a0_203934cuda3std6ranges3__45__cpo4swapE - _ZN40_INTERNAL_5c9e25fc_4_k_cu_e4a0f8a0_203934cuda3std3__45__cpo4cendE)
_ZN40_INTERNAL_5c9e25fc_4_k_cu_e4a0f8a0_203934cuda3std3__45__cpo4cendE:
	.zero		1
	.type		_ZN40_INTERNAL_5c9e25fc_4_k_cu_e4a0f8a0_203934cuda3std6ranges3__45__cpo4swapE,@object
	.size		_ZN40_INTERNAL_5c9e25fc_4_k_cu_e4a0f8a0_203934cuda3std6ranges3__45__cpo4swapE,(.L_8 - _ZN40_INTERNAL_5c9e25fc_4_k_cu_e4a0f8a0_203934cuda3std6ranges3__45__cpo4swapE)
_ZN40_INTERNAL_5c9e25fc_4_k_cu_e4a0f8a0_203934cuda3std6ranges3__45__cpo4swapE:
	.zero		1
.L_8:


//--------------------- .nv.constant0._ZN7cutlass13device_kernelINS_4gemm6kernel13GemmUniversalIN4cute5tupleIJiiiiEEENS1_10collective13CollectiveMmaINS1_34MainloopSm90TmaGmmaWarpSpecializedILi6ENS5_IJNS4_1CILi8EEENSA_ILi1EEESC_EEENS1_35KernelTmaWarpSpecializedCooperativeEEENS5_IJNSA_ILi128EEESG_NSA_ILi64EEEEEENS_6half_tENS5_IJSC_llEEESJ_NS5_IJlSC_lEEENS4_8TiledMMAINS4_8MMA_AtomIJNS4_4SM904GMMA26MMA_64x128x16_F32F16F16_SSILNSP_5MajorE1ELSR_0ELNSP_7ScaleInE1ELSS_1EEEEEENS4_6LayoutINS5_IJNSA_ILi2EEESC_SC_EEENS5_IJSC_NSA_ILi0EEESY_EEEEENS5_IJNS4_10UnderscoreES11_S11_EEEEENS4_13SM90_TMA_LOADENS4_14ComposedLayoutINS4_7SwizzleILi3ELi4ELi3EEENS4_18smem_ptr_flag_bitsILi16EEENSV_INS5_IJSH_SB_EEENS5_IJSC_SH_EEEEEEEvNS4_8identityENS4_23SM90_TMA_LOAD_MULTICASTENS15_IS17_S19_NSV_INS5_IJSB_SH_EEENS5_IJSH_SC_EEEEEEEvS1E_EENS_8epilogue10collective6detail29Sm90TmaWarpSpecializedAdapterINS1M_15DefaultEpilogueISJ_SL_SL_NS1L_6thread17LinearCombinationISJ_Li1EffLNS1Q_9ScaleType4KindE0ELNS_15FloatRoundStyleE2ESJ_EENS1_15EpilogueDefaultEEEEEvvEEEEvNT_6ParamsE --------------------------
	.section	.nv.constant0._ZN7cutlass13device_kernelINS_4gemm6kernel13GemmUniversalIN4cute5tupleIJiiiiEEENS1_10collective13CollectiveMmaINS1_34MainloopSm90TmaGmmaWarpSpecializedILi6ENS5_IJNS4_1CILi8EEENSA_ILi1EEESC_EEENS1_35KernelTmaWarpSpecializedCooperativeEEENS5_IJNSA_ILi128EEESG_NSA_ILi64EEEEEENS_6half_tENS5_IJSC_llEEESJ_NS5_IJlSC_lEEENS4_8TiledMMAINS4_8MMA_AtomIJNS4_4SM904GMMA26MMA_64x128x16_F32F16F16_SSILNSP_5MajorE1ELSR_0ELNSP_7ScaleInE1ELSS_1EEEEEENS4_6LayoutINS5_IJNSA_ILi2EEESC_SC_EEENS5_IJSC_NSA_ILi0EEESY_EEEEENS5_IJNS4_10UnderscoreES11_S11_EEEEENS4_13SM90_TMA_LOADENS4_14ComposedLayoutINS4_7SwizzleILi3ELi4ELi3EEENS4_18smem_ptr_flag_bitsILi16EEENSV_INS5_IJSH_SB_EEENS5_IJSC_SH_EEEEEEEvNS4_8identityENS4_23SM90_TMA_LOAD_MULTICASTENS15_IS17_S19_NSV_INS5_IJSB_SH_EEENS5_IJSH_SC_EEEEEEEvS1E_EENS_8epilogue10collective6detail29Sm90TmaWarpSpecializedAdapterINS1M_15DefaultEpilogueISJ_SL_SL_NS1L_6thread17LinearCombinationISJ_Li1EffLNS1Q_9ScaleType4KindE0ELNS_15FloatRoundStyleE2ESJ_EENS1_15EpilogueDefaultEEEEEvvEEEEvNT_6ParamsE,"a",@progbits
	.sectionflags	@""
	.align	4
.nv.constant0._ZN7cutlass13device_kernelINS_4gemm6kernel13GemmUniversalIN4cute5tupleIJiiiiEEENS1_10collective13CollectiveMmaINS1_34MainloopSm90TmaGmmaWarpSpecializedILi6ENS5_IJNS4_1CILi8EEENSA_ILi1EEESC_EEENS1_35KernelTmaWarpSpecializedCooperativeEEENS5_IJNSA_ILi128EEESG_NSA_ILi64EEEEEENS_6half_tENS5_IJSC_llEEESJ_NS5_IJlSC_lEEENS4_8TiledMMAINS4_8MMA_AtomIJNS4_4SM904GMMA26MMA_64x128x16_F32F16F16_SSILNSP_5MajorE1ELSR_0ELNSP_7ScaleInE1ELSS_1EEEEEENS4_6LayoutINS5_IJNSA_ILi2EEESC_SC_EEENS5_IJSC_NSA_ILi0EEESY_EEEEENS5_IJNS4_10UnderscoreES11_S11_EEEEENS4_13SM90_TMA_LOADENS4_14ComposedLayoutINS4_7SwizzleILi3ELi4ELi3EEENS4_18smem_ptr_flag_bitsILi16EEENSV_INS5_IJSH_SB_EEENS5_IJSC_SH_EEEEEEEvNS4_8identityENS4_23SM90_TMA_LOAD_MULTICASTENS15_IS17_S19_NSV_INS5_IJSB_SH_EEENS5_IJSH_SC_EEEEEEEvS1E_EENS_8epilogue10collective6detail29Sm90TmaWarpSpecializedAdapterINS1M_15DefaultEpilogueISJ_SL_SL_NS1L_6thread17LinearCombinationISJ_Li1EffLNS1Q_9ScaleType4KindE0ELNS_15FloatRoundStyleE2ESJ_EENS1_15EpilogueDefaultEEEEEvvEEEEvNT_6ParamsE:
	.zero		1664


//--------------------- SYMBOLS --------------------------

	.type		.nv.reservedSmem.offset0,@object
	.size		.nv.reservedSmem.offset0,0x4
	.type		__assertfail,@function
